//
// Generated by NVIDIA NVVM Compiler
//
// Compiler Build ID: CL-36424714
// Cuda compilation tools, release 13.0, V13.0.88
// Based on NVVM 20.0.0
//

.version 9.0
.target sm_100
.address_size 64

	// .globl	_Z10cr_forwardPfS_S_S_S_iii
.func  (.param .b64 func_retval0) __internal_accurate_pow
(
	.param .b64 __internal_accurate_pow_param_0
)
;

.visible .entry _Z10cr_forwardPfS_S_S_S_iii(
	.param .u64 .ptr .align 1 _Z10cr_forwardPfS_S_S_S_iii_param_0,
	.param .u64 .ptr .align 1 _Z10cr_forwardPfS_S_S_S_iii_param_1,
	.param .u64 .ptr .align 1 _Z10cr_forwardPfS_S_S_S_iii_param_2,
	.param .u64 .ptr .align 1 _Z10cr_forwardPfS_S_S_S_iii_param_3,
	.param .u64 .ptr .align 1 _Z10cr_forwardPfS_S_S_S_iii_param_4,
	.param .u32 _Z10cr_forwardPfS_S_S_S_iii_param_5,
	.param .u32 _Z10cr_forwardPfS_S_S_S_iii_param_6,
	.param .u32 _Z10cr_forwardPfS_S_S_S_iii_param_7
)
{
	.reg .pred 	%p<8>;
	.reg .b32 	%r<32>;
	.reg .b32 	%f<41>;
	.reg .b64 	%rd<42>;
	.reg .b64 	%fd<18>;

	ld.param.u64 	%rd5, [_Z10cr_forwardPfS_S_S_S_iii_param_0];
	ld.param.u64 	%rd6, [_Z10cr_forwardPfS_S_S_S_iii_param_1];
	ld.param.u64 	%rd7, [_Z10cr_forwardPfS_S_S_S_iii_param_2];
	ld.param.u64 	%rd8, [_Z10cr_forwardPfS_S_S_S_iii_param_3];
	ld.param.u32 	%r4, [_Z10cr_forwardPfS_S_S_S_iii_param_5];
	ld.param.u32 	%r6, [_Z10cr_forwardPfS_S_S_S_iii_param_6];
	ld.param.u32 	%r5, [_Z10cr_forwardPfS_S_S_S_iii_param_7];
	cvta.to.global.u64 	%rd1, %rd8;
	cvta.to.global.u64 	%rd2, %rd7;
	cvta.to.global.u64 	%rd3, %rd6;
	cvta.to.global.u64 	%rd4, %rd5;
	mov.u32 	%r7, %ctaid.x;
	mov.u32 	%r8, %ntid.x;
	mov.u32 	%r9, %tid.x;
	mov.u32 	%r10, %ctaid.y;
	mov.u32 	%r11, %ntid.y;
	mov.u32 	%r12, %tid.y;
	mad.lo.s32 	%r13, %r10, %r11, %r12;
	mov.u32 	%r14, %nctaid.x;
	mad.lo.s32 	%r15, %r13, %r14, %r7;
	mad.lo.s32 	%r1, %r15, %r8, %r9;
	setp.ge.s32 	%p1, %r1, %r6;
	@%p1 bra 	$L__BB0_4;
	add.s32 	%r16, %r5, 1;
	setp.eq.s32 	%p2, %r16, 0;
	cvt.rn.f64.s32 	%fd1, %r16;
	mov.f64 	%fd2, 0d4000000000000000;
	{
	.reg .b32 %temp; 
	mov.b64 	{%temp, %r17}, %fd2;
	}
	{
	.reg .b32 %temp; 
	mov.b64 	{%temp, %r18}, %fd1;
	}
	shr.u32 	%r19, %r18, 20;
	and.b32  	%r20, %r19, 2047;
	add.s32 	%r21, %r20, -1012;
	mov.b64 	%rd9, %fd1;
	shl.b64 	%rd10, %rd9, %r21;
	setp.eq.s64 	%p3, %rd10, -9223372036854775808;
	{ // callseq 0, 0
	.param .b64 param0;
	st.param.f64 	[param0], %fd1;
	.param .b64 retval0;
	call.uni (retval0), 
	__internal_accurate_pow, 
	(
	param0
	);
	ld.param.f64 	%fd3, [retval0];
	} // callseq 0
	setp.lt.s32 	%p4, %r17, 0;
	neg.f64 	%fd5, %fd3;
	selp.f64 	%fd6, %fd5, %fd3, %p3;
	selp.f64 	%fd7, %fd6, %fd3, %p4;
	selp.f64 	%fd8, 0d3FF0000000000000, %fd7, %p2;
	add.s32 	%r22, %r1, 1;
	cvt.rn.f64.s32 	%fd9, %r22;
	fma.rn.f64 	%fd10, %fd8, %fd9, 0dBFF0000000000000;
	cvt.rzi.s32.f64 	%r2, %fd10;
	cvt.rn.f64.s32 	%fd11, %r5;
	{
	.reg .b32 %temp; 
	mov.b64 	{%temp, %r23}, %fd11;
	}
	shr.u32 	%r24, %r23, 20;
	and.b32  	%r25, %r24, 2047;
	add.s32 	%r26, %r25, -1012;
	mov.b64 	%rd12, %fd11;
	shl.b64 	%rd13, %rd12, %r26;
	setp.eq.s64 	%p5, %rd13, -9223372036854775808;
	{ // callseq 1, 0
	.param .b64 param0;
	st.param.f64 	[param0], %fd11;
	.param .b64 retval0;
	call.uni (retval0), 
	__internal_accurate_pow, 
	(
	param0
	);
	ld.param.f64 	%fd12, [retval0];
	} // callseq 1
	neg.f64 	%fd14, %fd12;
	selp.f64 	%fd15, %fd14, %fd12, %p5;
	selp.f64 	%fd16, %fd15, %fd12, %p4;
	setp.eq.s32 	%p6, %r5, 0;
	selp.f64 	%fd17, 0d3FF0000000000000, %fd16, %p6;
	cvt.rzi.s32.f64 	%r3, %fd17;
	add.s32 	%r27, %r4, -1;
	setp.ne.s32 	%p7, %r2, %r27;
	@%p7 bra 	$L__BB0_3;
	mul.wide.s32 	%rd31, %r2, 4;
	add.s64 	%rd32, %rd4, %rd31;
	ld.global.f32 	%f27, [%rd32];
	sub.s32 	%r30, %r2, %r3;
	mul.wide.s32 	%rd33, %r30, 4;
	add.s64 	%rd34, %rd3, %rd33;
	ld.global.f32 	%f28, [%rd34];
	div.rn.f32 	%f29, %f27, %f28;
	mul.wide.s32 	%rd35, %r3, 4;
	add.s64 	%rd36, %rd34, %rd35;
	ld.global.f32 	%f30, [%rd36];
	add.s64 	%rd37, %rd2, %rd33;
	ld.global.f32 	%f31, [%rd37];
	mul.f32 	%f32, %f29, %f31;
	sub.f32 	%f33, %f30, %f32;
	st.global.f32 	[%rd36], %f33;
	add.s64 	%rd38, %rd1, %rd31;
	ld.global.f32 	%f34, [%rd38];
	add.s64 	%rd39, %rd1, %rd33;
	ld.global.f32 	%f35, [%rd39];
	mul.f32 	%f36, %f29, %f35;
	sub.f32 	%f37, %f34, %f36;
	st.global.f32 	[%rd38], %f37;
	add.s64 	%rd40, %rd4, %rd33;
	ld.global.f32 	%f38, [%rd40];
	neg.f32 	%f39, %f38;
	mul.f32 	%f40, %f29, %f39;
	st.global.f32 	[%rd32], %f40;
	add.s64 	%rd41, %rd37, %rd35;
	mov.b32 	%r31, 0;
	st.global.u32 	[%rd41], %r31;
	bra.uni 	$L__BB0_4;
$L__BB0_3:
	mul.wide.s32 	%rd15, %r2, 4;
	add.s64 	%rd16, %rd4, %rd15;
	ld.global.f32 	%f1, [%rd16];
	sub.s32 	%r28, %r2, %r3;
	mul.wide.s32 	%rd17, %r28, 4;
	add.s64 	%rd18, %rd3, %rd17;
	ld.global.f32 	%f2, [%rd18];
	div.rn.f32 	%f3, %f1, %f2;
	add.s64 	%rd19, %rd2, %rd15;
	ld.global.f32 	%f4, [%rd19];
	add.s32 	%r29, %r2, %r3;
	mul.wide.s32 	%rd20, %r29, 4;
	add.s64 	%rd21, %rd3, %rd20;
	ld.global.f32 	%f5, [%rd21];
	div.rn.f32 	%f6, %f4, %f5;
	mul.wide.s32 	%rd22, %r3, 4;
	add.s64 	%rd23, %rd18, %rd22;
	ld.global.f32 	%f7, [%rd23];
	add.s64 	%rd24, %rd2, %rd17;
	ld.global.f32 	%f8, [%rd24];
	mul.f32 	%f9, %f3, %f8;
	sub.f32 	%f10, %f7, %f9;
	add.s64 	%rd25, %rd16, %rd22;
	ld.global.f32 	%f11, [%rd25];
	mul.f32 	%f12, %f6, %f11;
	sub.f32 	%f13, %f10, %f12;
	st.global.f32 	[%rd23], %f13;
	add.s64 	%rd26, %rd1, %rd15;
	ld.global.f32 	%f14, [%rd26];
	add.s64 	%rd27, %rd1, %rd17;
	ld.global.f32 	%f15, [%rd27];
	mul.f32 	%f16, %f3, %f15;
	sub.f32 	%f17, %f14, %f16;
	add.s64 	%rd28, %rd26, %rd22;
	ld.global.f32 	%f18, [%rd28];
	mul.f32 	%f19, %f6, %f18;
	sub.f32 	%f20, %f17, %f19;
	st.global.f32 	[%rd26], %f20;
	add.s64 	%rd29, %rd4, %rd17;
	ld.global.f32 	%f21, [%rd29];
	neg.f32 	%f22, %f21;
	mul.f32 	%f23, %f3, %f22;
	st.global.f32 	[%rd16], %f23;
	add.s64 	%rd30, %rd19, %rd22;
	ld.global.f32 	%f24, [%rd30];
	neg.f32 	%f25, %f24;
	mul.f32 	%f26, %f6, %f25;
	st.global.f32 	[%rd19], %f26;
$L__BB0_4:
	ret;

}
	// .globl	_Z11cr_backwardPfS_S_S_S_iii
.visible .entry _Z11cr_backwardPfS_S_S_S_iii(
	.param .u64 .ptr .align 1 _Z11cr_backwardPfS_S_S_S_iii_param_0,
	.param .u64 .ptr .align 1 _Z11cr_backwardPfS_S_S_S_iii_param_1,
	.param .u64 .ptr .align 1 _Z11cr_backwardPfS_S_S_S_iii_param_2,
	.param .u64 .ptr .align 1 _Z11cr_backwardPfS_S_S_S_iii_param_3,
	.param .u64 .ptr .align 1 _Z11cr_backwardPfS_S_S_S_iii_param_4,
	.param .u32 _Z11cr_backwardPfS_S_S_S_iii_param_5,
	.param .u32 _Z11cr_backwardPfS_S_S_S_iii_param_6,
	.param .u32 _Z11cr_backwardPfS_S_S_S_iii_param_7
)
{
	.reg .pred 	%p<10>;
	.reg .b32 	%r<31>;
	.reg .b32 	%f<33>;
	.reg .b64 	%rd<49>;
	.reg .b64 	%fd<18>;

	ld.param.u64 	%rd10, [_Z11cr_backwardPfS_S_S_S_iii_param_0];
	ld.param.u64 	%rd11, [_Z11cr_backwardPfS_S_S_S_iii_param_1];
	ld.param.u64 	%rd12, [_Z11cr_backwardPfS_S_S_S_iii_param_2];
	ld.param.u64 	%rd13, [_Z11cr_backwardPfS_S_S_S_iii_param_3];
	ld.param.u64 	%rd14, [_Z11cr_backwardPfS_S_S_S_iii_param_4];
	ld.param.u32 	%r7, [_Z11cr_backwardPfS_S_S_S_iii_param_5];
	ld.param.u32 	%r9, [_Z11cr_backwardPfS_S_S_S_iii_param_6];
	ld.param.u32 	%r8, [_Z11cr_backwardPfS_S_S_S_iii_param_7];
	cvta.to.global.u64 	%rd1, %rd11;
	cvta.to.global.u64 	%rd2, %rd12;
	cvta.to.global.u64 	%rd3, %rd14;
	cvta.to.global.u64 	%rd4, %rd10;
	cvta.to.global.u64 	%rd5, %rd13;
	mov.u32 	%r10, %ctaid.x;
	mov.u32 	%r11, %ntid.x;
	mov.u32 	%r12, %tid.x;
	mov.u32 	%r13, %ctaid.y;
	mov.u32 	%r14, %ntid.y;
	mov.u32 	%r15, %tid.y;
	mad.lo.s32 	%r16, %r13, %r14, %r15;
	mov.u32 	%r17, %nctaid.x;
	mad.lo.s32 	%r18, %r16, %r17, %r10;
	mad.lo.s32 	%r1, %r18, %r11, %r12;
	setp.ge.s32 	%p1, %r1, %r9;
	@%p1 bra 	$L__BB1_8;
	add.s32 	%r19, %r8, 1;
	setp.eq.s32 	%p2, %r19, 0;
	cvt.rn.f64.s32 	%fd1, %r19;
	mov.f64 	%fd2, 0d4000000000000000;
	{
	.reg .b32 %temp; 
	mov.b64 	{%temp, %r20}, %fd2;
	}
	{
	.reg .b32 %temp; 
	mov.b64 	{%temp, %r21}, %fd1;
	}
	shr.u32 	%r22, %r21, 20;
	and.b32  	%r23, %r22, 2047;
	add.s32 	%r24, %r23, -1012;
	mov.b64 	%rd15, %fd1;
	shl.b64 	%rd16, %rd15, %r24;
	setp.eq.s64 	%p3, %rd16, -9223372036854775808;
	{ // callseq 2, 0
	.param .b64 param0;
	st.param.f64 	[param0], %fd1;
	.param .b64 retval0;
	call.uni (retval0), 
	__internal_accurate_pow, 
	(
	param0
	);
	ld.param.f64 	%fd3, [retval0];
	} // callseq 2
	setp.lt.s32 	%p4, %r20, 0;
	neg.f64 	%fd5, %fd3;
	selp.f64 	%fd6, %fd5, %fd3, %p3;
	selp.f64 	%fd7, %fd6, %fd3, %p4;
	selp.f64 	%fd8, 0d3FF0000000000000, %fd7, %p2;
	add.s32 	%r25, %r1, 1;
	cvt.rn.f64.s32 	%fd9, %r25;
	fma.rn.f64 	%fd10, %fd8, %fd9, 0dBFF0000000000000;
	cvt.rzi.s32.f64 	%r2, %fd10;
	cvt.rn.f64.s32 	%fd11, %r8;
	{
	.reg .b32 %temp; 
	mov.b64 	{%temp, %r26}, %fd11;
	}
	shr.u32 	%r27, %r26, 20;
	and.b32  	%r28, %r27, 2047;
	add.s32 	%r29, %r28, -1012;
	mov.b64 	%rd18, %fd11;
	shl.b64 	%rd19, %rd18, %r29;
	setp.eq.s64 	%p5, %rd19, -9223372036854775808;
	{ // callseq 3, 0
	.param .b64 param0;
	st.param.f64 	[param0], %fd11;
	.param .b64 retval0;
	call.uni (retval0), 
	__internal_accurate_pow, 
	(
	param0
	);
	ld.param.f64 	%fd12, [retval0];
	} // callseq 3
	neg.f64 	%fd14, %fd12;
	selp.f64 	%fd15, %fd14, %fd12, %p5;
	selp.f64 	%fd16, %fd15, %fd12, %p4;
	setp.eq.s32 	%p6, %r8, 0;
	selp.f64 	%fd17, 0d3FF0000000000000, %fd16, %p6;
	cvt.rzi.s32.f64 	%r3, %fd17;
	sub.s32 	%r4, %r2, %r3;
	add.s32 	%r5, %r2, %r3;
	setp.eq.s32 	%p7, %r3, 0;
	@%p7 bra 	$L__BB1_8;
	cvt.s64.s32 	%rd48, %r4;
	setp.ge.s32 	%p8, %r4, %r3;
	@%p8 bra 	$L__BB1_4;
	mul.wide.s32 	%rd26, %r4, 4;
	add.s64 	%rd27, %rd5, %rd26;
	ld.global.f32 	%f32, [%rd27];
	bra.uni 	$L__BB1_5;
$L__BB1_4:
	mul.wide.s32 	%rd21, %r4, 4;
	add.s64 	%rd22, %rd5, %rd21;
	ld.global.f32 	%f4, [%rd22];
	add.s64 	%rd23, %rd4, %rd21;
	ld.global.f32 	%f5, [%rd23];
	sub.s32 	%r30, %r4, %r3;
	mul.wide.s32 	%rd24, %r30, 4;
	add.s64 	%rd25, %rd3, %rd24;
	ld.global.f32 	%f6, [%rd25];
	mul.f32 	%f7, %f5, %f6;
	sub.f32 	%f32, %f4, %f7;
$L__BB1_5:
	shl.b64 	%rd28, %rd48, 2;
	add.s64 	%rd29, %rd2, %rd28;
	ld.global.f32 	%f8, [%rd29];
	mul.wide.s32 	%rd30, %r2, 4;
	add.s64 	%rd9, %rd3, %rd30;
	ld.global.f32 	%f9, [%rd9];
	mul.f32 	%f10, %f8, %f9;
	sub.f32 	%f11, %f32, %f10;
	add.s64 	%rd31, %rd1, %rd28;
	ld.global.f32 	%f12, [%rd31];
	div.rn.f32 	%f13, %f11, %f12;
	add.s64 	%rd32, %rd3, %rd28;
	st.global.f32 	[%rd32], %f13;
	add.s32 	%r6, %r5, %r3;
	setp.lt.s32 	%p9, %r6, %r7;
	@%p9 bra 	$L__BB1_7;
	mul.wide.s32 	%rd33, %r5, 4;
	add.s64 	%rd34, %rd5, %rd33;
	ld.global.f32 	%f14, [%rd34];
	add.s64 	%rd35, %rd4, %rd33;
	ld.global.f32 	%f15, [%rd35];
	ld.global.f32 	%f16, [%rd9];
	mul.f32 	%f17, %f15, %f16;
	sub.f32 	%f18, %f14, %f17;
	add.s64 	%rd36, %rd1, %rd33;
	ld.global.f32 	%f19, [%rd36];
	div.rn.f32 	%f20, %f18, %f19;
	mul.wide.s32 	%rd37, %r3, 4;
	add.s64 	%rd38, %rd9, %rd37;
	st.global.f32 	[%rd38], %f20;
	bra.uni 	$L__BB1_8;
$L__BB1_7:
	mul.wide.s32 	%rd39, %r5, 4;
	add.s64 	%rd40, %rd5, %rd39;
	ld.global.f32 	%f21, [%rd40];
	add.s64 	%rd41, %rd4, %rd39;
	ld.global.f32 	%f22, [%rd41];
	ld.global.f32 	%f23, [%rd9];
	mul.f32 	%f24, %f22, %f23;
	sub.f32 	%f25, %f21, %f24;
	add.s64 	%rd42, %rd2, %rd39;
	ld.global.f32 	%f26, [%rd42];
	mul.wide.s32 	%rd43, %r6, 4;
	add.s64 	%rd44, %rd3, %rd43;
	ld.global.f32 	%f27, [%rd44];
	mul.f32 	%f28, %f26, %f27;
	sub.f32 	%f29, %f25, %f28;
	add.s64 	%rd45, %rd1, %rd39;
	ld.global.f32 	%f30, [%rd45];
	div.rn.f32 	%f31, %f29, %f30;
	mul.wide.s32 	%rd46, %r3, 4;
	add.s64 	%rd47, %rd9, %rd46;
	st.global.f32 	[%rd47], %f31;
$L__BB1_8:
	ret;

}
	// .globl	_Z6cr_divPfS_S_i
.visible .entry _Z6cr_divPfS_S_i(
	.param .u64 .ptr .align 1 _Z6cr_divPfS_S_i_param_0,
	.param .u64 .ptr .align 1 _Z6cr_divPfS_S_i_param_1,
	.param .u64 .ptr .align 1 _Z6cr_divPfS_S_i_param_2,
	.param .u32 _Z6cr_divPfS_S_i_param_3
)
{
	.reg .b32 	%r<2>;
	.reg .b32 	%f<4>;
	.reg .b64 	%rd<11>;

	ld.param.u64 	%rd1, [_Z6cr_divPfS_S_i_param_0];
	ld.param.u64 	%rd2, [_Z6cr_divPfS_S_i_param_1];
	ld.param.u64 	%rd3, [_Z6cr_divPfS_S_i_param_2];
	ld.param.u32 	%r1, [_Z6cr_divPfS_S_i_param_3];
	cvta.to.global.u64 	%rd4, %rd3;
	cvta.to.global.u64 	%rd5, %rd1;
	cvta.to.global.u64 	%rd6, %rd2;
	mul.wide.s32 	%rd7, %r1, 4;
	add.s64 	%rd8, %rd6, %rd7;
	ld.global.f32 	%f1, [%rd8];
	add.s64 	%rd9, %rd5, %rd7;
	ld.global.f32 	%f2, [%rd9];
	div.rn.f32 	%f3, %f1, %f2;
	add.s64 	%rd10, %rd4, %rd7;
	st.global.f32 	[%rd10], %f3;
	ret;

}
.func  (.param .b64 func_retval0) __internal_accurate_pow(
	.param .b64 __internal_accurate_pow_param_0
)
{
	.reg .pred 	%p<8>;
	.reg .b32 	%r<46>;
	.reg .b32 	%f<3>;
	.reg .b64 	%fd<109>;

	ld.param.f64 	%fd10, [__internal_accurate_pow_param_0];
	mov.f64 	%fd11, 0d4000000000000000;
	{
	.reg .b32 %temp; 
	mov.b64 	{%temp, %r8}, %fd11;
	}
	{
	.reg .b32 %temp; 
	mov.b64 	{%r9, %temp}, %fd11;
	}
	shr.u32 	%r10, %r8, 20;
	setp.lt.u32 	%p1, %r8, 1048576;
	mov.f64 	%fd12, 0d4360000000000000;
	{
	.reg .b32 %temp; 
	mov.b64 	{%temp, %r11}, %fd12;
	}
	{
	.reg .b32 %temp; 
	mov.b64 	{%r12, %temp}, %fd12;
	}
	shr.u32 	%r13, %r11, 20;
	add.s32 	%r14, %r13, -54;
	selp.b32 	%r15, %r12, %r9, %p1;
	selp.b32 	%r16, %r11, %r8, %p1;
	selp.b32 	%r1, %r14, %r10, %p1;
	add.s32 	%r45, %r1, -1023;
	and.b32  	%r17, %r16, -2146435073;
	or.b32  	%r18, %r17, 1072693248;
	mov.b64 	%fd107, {%r15, %r18};
	setp.lt.u32 	%p2, %r18, 1073127583;
	@%p2 bra 	$L__BB3_2;
	{
	.reg .b32 %temp; 
	mov.b64 	{%r19, %temp}, %fd107;
	}
	{
	.reg .b32 %temp; 
	mov.b64 	{%temp, %r20}, %fd107;
	}
	add.s32 	%r21, %r20, -1048576;
	mov.b64 	%fd107, {%r19, %r21};
	add.s32 	%r45, %r1, -1022;
$L__BB3_2:
	add.f64 	%fd13, %fd107, 0dBFF0000000000000;
	add.f64 	%fd14, %fd107, 0d3FF0000000000000;
	rcp.approx.ftz.f64 	%fd15, %fd14;
	neg.f64 	%fd16, %fd14;
	fma.rn.f64 	%fd17, %fd16, %fd15, 0d3FF0000000000000;
	fma.rn.f64 	%fd18, %fd17, %fd17, %fd17;
	fma.rn.f64 	%fd19, %fd18, %fd15, %fd15;
	mul.f64 	%fd20, %fd13, %fd19;
	fma.rn.f64 	%fd21, %fd13, %fd19, %fd20;
	mul.f64 	%fd22, %fd21, %fd21;
	fma.rn.f64 	%fd23, %fd22, 0d3EB0F5FF7D2CAFE2, 0d3ED0F5D241AD3B5A;
	fma.rn.f64 	%fd24, %fd23, %fd22, 0d3EF3B20A75488A3F;
	fma.rn.f64 	%fd25, %fd24, %fd22, 0d3F1745CDE4FAECD5;
	fma.rn.f64 	%fd26, %fd25, %fd22, 0d3F3C71C7258A578B;
	fma.rn.f64 	%fd27, %fd26, %fd22, 0d3F6249249242B910;
	fma.rn.f64 	%fd28, %fd27, %fd22, 0d3F89999999999DFB;
	sub.f64 	%fd29, %fd13, %fd21;
	add.f64 	%fd30, %fd29, %fd29;
	neg.f64 	%fd31, %fd21;
	fma.rn.f64 	%fd32, %fd31, %fd13, %fd30;
	mul.f64 	%fd33, %fd19, %fd32;
	fma.rn.f64 	%fd34, %fd22, %fd28, 0d3FB5555555555555;
	mov.f64 	%fd35, 0d3FB5555555555555;
	sub.f64 	%fd36, %fd35, %fd34;
	fma.rn.f64 	%fd37, %fd22, %fd28, %fd36;
	add.f64 	%fd38, %fd37, 0dBC46A4CB00B9E7B0;
	add.f64 	%fd39, %fd34, %fd38;
	sub.f64 	%fd40, %fd34, %fd39;
	add.f64 	%fd41, %fd38, %fd40;
	mul.rn.f64 	%fd42, %fd21, %fd21;
	neg.f64 	%fd43, %fd42;
	fma.rn.f64 	%fd44, %fd21, %fd21, %fd43;
	{
	.reg .b32 %temp; 
	mov.b64 	{%r22, %temp}, %fd33;
	}
	{
	.reg .b32 %temp; 
	mov.b64 	{%temp, %r23}, %fd33;
	}
	add.s32 	%r24, %r23, 1048576;
	mov.b64 	%fd45, {%r22, %r24};
	fma.rn.f64 	%fd46, %fd21, %fd45, %fd44;
	mul.rn.f64 	%fd47, %fd42, %fd21;
	neg.f64 	%fd48, %fd47;
	fma.rn.f64 	%fd49, %fd42, %fd21, %fd48;
	fma.rn.f64 	%fd50, %fd42, %fd33, %fd49;
	fma.rn.f64 	%fd51, %fd46, %fd21, %fd50;
	mul.rn.f64 	%fd52, %fd39, %fd47;
	neg.f64 	%fd53, %fd52;
	fma.rn.f64 	%fd54, %fd39, %fd47, %fd53;
	fma.rn.f64 	%fd55, %fd39, %fd51, %fd54;
	fma.rn.f64 	%fd56, %fd41, %fd47, %fd55;
	add.f64 	%fd57, %fd52, %fd56;
	sub.f64 	%fd58, %fd52, %fd57;
	add.f64 	%fd59, %fd56, %fd58;
	add.f64 	%fd60, %fd21, %fd57;
	sub.f64 	%fd61, %fd21, %fd60;
	add.f64 	%fd62, %fd57, %fd61;
	add.f64 	%fd63, %fd59, %fd62;
	add.f64 	%fd64, %fd33, %fd63;
	add.f64 	%fd65, %fd60, %fd64;
	sub.f64 	%fd66, %fd60, %fd65;
	add.f64 	%fd67, %fd64, %fd66;
	xor.b32  	%r25, %r45, -2147483648;
	mov.b32 	%r26, 1127219200;
	mov.b64 	%fd68, {%r25, %r26};
	mov.b32 	%r27, -2147483648;
	mov.b64 	%fd69, {%r27, %r26};
	sub.f64 	%fd70, %fd68, %fd69;
	fma.rn.f64 	%fd71, %fd70, 0d3FE62E42FEFA39EF, %fd65;
	fma.rn.f64 	%fd72, %fd70, 0dBFE62E42FEFA39EF, %fd71;
	sub.f64 	%fd73, %fd72, %fd65;
	sub.f64 	%fd74, %fd67, %fd73;
	fma.rn.f64 	%fd75, %fd70, 0d3C7ABC9E3B39803F, %fd74;
	add.f64 	%fd76, %fd71, %fd75;
	sub.f64 	%fd77, %fd71, %fd76;
	add.f64 	%fd78, %fd75, %fd77;
	{
	.reg .b32 %temp; 
	mov.b64 	{%temp, %r28}, %fd10;
	}
	{
	.reg .b32 %temp; 
	mov.b64 	{%r29, %temp}, %fd10;
	}
	shl.b32 	%r30, %r28, 1;
	setp.gt.u32 	%p3, %r30, -33554433;
	and.b32  	%r31, %r28, -15728641;
	selp.b32 	%r32, %r31, %r28, %p3;
	mov.b64 	%fd79, {%r29, %r32};
	mul.rn.f64 	%fd80, %fd76, %fd79;
	neg.f64 	%fd81, %fd80;
	fma.rn.f64 	%fd82, %fd76, %fd79, %fd81;
	fma.rn.f64 	%fd83, %fd78, %fd79, %fd82;
	add.f64 	%fd4, %fd80, %fd83;
	sub.f64 	%fd84, %fd80, %fd4;
	add.f64 	%fd5, %fd83, %fd84;
	fma.rn.f64 	%fd85, %fd4, 0d3FF71547652B82FE, 0d4338000000000000;
	{
	.reg .b32 %temp; 
	mov.b64 	{%r5, %temp}, %fd85;
	}
	mov.f64 	%fd86, 0dC338000000000000;
	add.rn.f64 	%fd87, %fd85, %fd86;
	fma.rn.f64 	%fd88, %fd87, 0dBFE62E42FEFA39EF, %fd4;
	fma.rn.f64 	%fd89, %fd87, 0dBC7ABC9E3B39803F, %fd88;
	fma.rn.f64 	%fd90, %fd89, 0d3E5ADE1569CE2BDF, 0d3E928AF3FCA213EA;
	fma.rn.f64 	%fd91, %fd90, %fd89, 0d3EC71DEE62401315;
	fma.rn.f64 	%fd92, %fd91, %fd89, 0d3EFA01997C89EB71;
	fma.rn.f64 	%fd93, %fd92, %fd89, 0d3F2A01A014761F65;
	fma.rn.f64 	%fd94, %fd93, %fd89, 0d3F56C16C1852B7AF;
	fma.rn.f64 	%fd95, %fd94, %fd89, 0d3F81111111122322;
	fma.rn.f64 	%fd96, %fd95, %fd89, 0d3FA55555555502A1;
	fma.rn.f64 	%fd97, %fd96, %fd89, 0d3FC5555555555511;
	fma.rn.f64 	%fd98, %fd97, %fd89, 0d3FE000000000000B;
	fma.rn.f64 	%fd99, %fd98, %fd89, 0d3FF0000000000000;
	fma.rn.f64 	%fd100, %fd99, %fd89, 0d3FF0000000000000;
	{
	.reg .b32 %temp; 
	mov.b64 	{%r6, %temp}, %fd100;
	}
	{
	.reg .b32 %temp; 
	mov.b64 	{%temp, %r7}, %fd100;
	}
	shl.b32 	%r33, %r5, 20;
	add.s32 	%r34, %r33, %r7;
	mov.b64 	%fd108, {%r6, %r34};
	{
	.reg .b32 %temp; 
	mov.b64 	{%temp, %r35}, %fd4;
	}
	mov.b32 	%f2, %r35;
	abs.f32 	%f1, %f2;
	setp.lt.f32 	%p4, %f1, 0f4086232B;
	@%p4 bra 	$L__BB3_5;
	setp.lt.f64 	%p5, %fd4, 0d0000000000000000;
	add.f64 	%fd101, %fd4, 0d7FF0000000000000;
	selp.f64 	%fd108, 0d0000000000000000, %fd101, %p5;
	setp.geu.f32 	%p6, %f1, 0f40874800;
	@%p6 bra 	$L__BB3_5;
	shr.u32 	%r36, %r5, 31;
	add.s32 	%r37, %r5, %r36;
	shr.s32 	%r38, %r37, 1;
	shl.b32 	%r39, %r38, 20;
	add.s32 	%r40, %r7, %r39;
	mov.b64 	%fd102, {%r6, %r40};
	sub.s32 	%r41, %r5, %r38;
	shl.b32 	%r42, %r41, 20;
	add.s32 	%r43, %r42, 1072693248;
	mov.b32 	%r44, 0;
	mov.b64 	%fd103, {%r44, %r43};
	mul.f64 	%fd108, %fd103, %fd102;
$L__BB3_5:
	abs.f64 	%fd104, %fd108;
	setp.eq.f64 	%p7, %fd104, 0d7FF0000000000000;
	fma.rn.f64 	%fd105, %fd108, %fd5, %fd108;
	selp.f64 	%fd106, %fd108, %fd105, %p7;
	st.param.f64 	[func_retval0], %fd106;
	ret;

}


// ===== COMPILED SASS (sm_100) =====

	.target	sm_100

	.elftype	@"ET_EXEC"


//--------------------- .note.nv.tkinfo           --------------------------
	.section	.note.nv.tkinfo,"",@"SHT_NOTE"
	.sectionflags	@"SHF_NOTE_NV_TKINFO"
	.tkinfo
        /*0018*/ 	.word	0x00000002
        /*0030*/ 	.string	""
        /*0030*/ 	.string	"ptxas"
        /*0030*/ 	.string	"Cuda compilation tools, release 13.0, V13.0.88"
        /*0030*/ 	.string	"Build cuda_13.0.r13.0/compiler.36424714_0"
        /*0030*/ 	.string	"-arch sm_100 -m 64 "



//--------------------- .note.nv.cuinfo           --------------------------
	.section	.note.nv.cuinfo,"",@"SHT_NOTE"
	.sectionflags	@"SHF_NOTE_NV_CUINFO"
        /*0018*/ 	.short	0x0002
        /*001a*/ 	.short	0x0064
        /*001c*/ 	.short	0x0082
	.zero		2


//--------------------- .nv.info                  --------------------------
	.section	.nv.info,"",@"SHT_CUDA_INFO"
	.align	4


	//----- nvinfo : EIATTR_REGCOUNT
	.align		4
        /*0000*/ 	.byte	0x04, 0x2f
        /*0002*/ 	.short	(.L_1 - .L_0)
	.align		4
.L_0:
        /*0004*/ 	.word	index@(_Z10cr_forwardPfS_S_S_S_iii)
        /*0008*/ 	.word	0x0000001c


	//----- nvinfo : EIATTR_FRAME_SIZE
	.align		4
.L_1:
        /*000c*/ 	.byte	0x04, 0x11
        /*000e*/ 	.short	(.L_3 - .L_2)
	.align		4
.L_2:
        /*0010*/ 	.word	index@($_Z10cr_forwardPfS_S_S_S_iii$__internal_accurate_pow)
        /*0014*/ 	.word	0x00000000


	//----- nvinfo : EIATTR_FRAME_SIZE
	.align		4
.L_3:
        /*0018*/ 	.byte	0x04, 0x11
        /*001a*/ 	.short	(.L_5 - .L_4)
	.align		4
.L_4:
        /*001c*/ 	.word	index@($__internal_2_$__cuda_sm3x_div_rn_noftz_f32_slowpath)
        /*0020*/ 	.word	0x00000000


	//----- nvinfo : EIATTR_FRAME_SIZE
	.align		4
.L_5:
        /*0024*/ 	.byte	0x04, 0x11
        /*0026*/ 	.short	(.L_7 - .L_6)
	.align		4
.L_6:
        /*0028*/ 	.word	index@(_Z10cr_forwardPfS_S_S_S_iii)
        /*002c*/ 	.word	0x00000000


	//----- nvinfo : EIATTR_REGCOUNT
	.align		4
.L_7:
        /*0030*/ 	.byte	0x04, 0x2f
        /*0032*/ 	.short	(.L_9 - .L_8)
	.align		4
.L_8:
        /*0034*/ 	.word	index@(_Z11cr_backwardPfS_S_S_S_iii)
        /*0038*/ 	.word	0x0000001c


	//----- nvinfo : EIATTR_FRAME_SIZE
	.align		4
.L_9:
        /*003c*/ 	.byte	0x04, 0x11
        /*003e*/ 	.short	(.L_11 - .L_10)
	.align		4
.L_10:
        /*0040*/ 	.word	index@($_Z11cr_backwardPfS_S_S_S_iii$__internal_accurate_pow)
        /*0044*/ 	.word	0x00000000


	//----- nvinfo : EIATTR_FRAME_SIZE
	.align		4
.L_11:
        /*0048*/ 	.byte	0x04, 0x11
        /*004a*/ 	.short	(.L_13 - .L_12)
	.align		4
.L_12:
        /*004c*/ 	.word	index@($__internal_1_$__cuda_sm3x_div_rn_noftz_f32_slowpath)
        /*0050*/ 	.word	0x00000000


	//----- nvinfo : EIATTR_FRAME_SIZE
	.align		4
.L_13:
        /*0054*/ 	.byte	0x04, 0x11
        /*0056*/ 	.short	(.L_15 - .L_14)
	.align		4
.L_14:
        /*0058*/ 	.word	index@(_Z11cr_backwardPfS_S_S_S_iii)
        /*005c*/ 	.word	0x00000000


	//----- nvinfo : EIATTR_REGCOUNT
	.align		4
.L_15:
        /*0060*/ 	.byte	0x04, 0x2f
        /*0062*/ 	.short	(.L_17 - .L_16)
	.align		4
.L_16:
        /*0064*/ 	.word	index@(_Z6cr_divPfS_S_i)
        /*0068*/ 	.word	0x0000000f


	//----- nvinfo : EIATTR_FRAME_SIZE
	.align		4
.L_17:
        /*006c*/ 	.byte	0x04, 0x11
        /*006e*/ 	.short	(.L_19 - .L_18)
	.align		4
.L_18:
        /*0070*/ 	.word	index@($__internal_0_$__cuda_sm3x_div_rn_noftz_f32_slowpath)
        /*0074*/ 	.word	0x00000000


	//----- nvinfo : EIATTR_FRAME_SIZE
	.align		4
.L_19:
        /*0078*/ 	.byte	0x04, 0x11
        /*007a*/ 	.short	(.L_21 - .L_20)
	.align		4
.L_20:
        /*007c*/ 	.word	index@(_Z6cr_divPfS_S_i)
        /*0080*/ 	.word	0x00000000


	//----- nvinfo : EIATTR_MIN_STACK_SIZE
	.align		4
.L_21:
        /*0084*/ 	.byte	0x04, 0x12
        /*0086*/ 	.short	(.L_23 - .L_22)
	.align		4
.L_22:
        /*0088*/ 	.word	index@(_Z6cr_divPfS_S_i)
        /*008c*/ 	.word	0x00000000


	//----- nvinfo : EIATTR_MIN_STACK_SIZE
	.align		4
.L_23:
        /*0090*/ 	.byte	0x04, 0x12
        /*0092*/ 	.short	(.L_25 - .L_24)
	.align		4
.L_24:
        /*0094*/ 	.word	index@(_Z11cr_backwardPfS_S_S_S_iii)
        /*0098*/ 	.word	0x00000000


	//----- nvinfo : EIATTR_MIN_STACK_SIZE
	.align		4
.L_25:
        /*009c*/ 	.byte	0x04, 0x12
        /*009e*/ 	.short	(.L_27 - .L_26)
	.align		4
.L_26:
        /*00a0*/ 	.word	index@(_Z10cr_forwardPfS_S_S_S_iii)
        /*00a4*/ 	.word	0x00000000
.L_27:


//--------------------- .nv.compat                --------------------------
	.section	.nv.compat,"",@"SHT_CUDA_COMPAT_INFO"
	.align	4
        /*0000*/ 	.byte	0x02, 0x09, 0x00, 0x00, 0x02, 0x02, 0x01, 0x00, 0x02, 0x05, 0x05, 0x00, 0x03, 0x07, 0x01, 0x01
        /*0010*/ 	.byte	0x02, 0x03, 0x00, 0x00, 0x02, 0x06, 0x01, 0x00, 0x04, 0x0b, 0x08, 0x00, 0x01, 0x00, 0x00, 0x00
        /*0020*/ 	.byte	0x00, 0x00, 0x00, 0x00


//--------------------- .nv.info._Z6cr_divPfS_S_i --------------------------
	.section	.nv.info._Z6cr_divPfS_S_i,"",@"SHT_CUDA_INFO"
	.sectionflags	@""
	.align	4


	//----- nvinfo : EIATTR_CUDA_API_VERSION
	.align		4
        /*0000*/ 	.byte	0x04, 0x37
        /*0002*/ 	.short	(.L_29 - .L_28)
.L_28:
        /*0004*/ 	.word	0x00000082


	//----- nvinfo : EIATTR_KPARAM_INFO
	.align		4
.L_29:
        /*0008*/ 	.byte	0x04, 0x17
        /*000a*/ 	.short	(.L_31 - .L_30)
.L_30:
        /*000c*/ 	.word	0x00000000
        /*0010*/ 	.short	0x0003
        /*0012*/ 	.short	0x0018
        /*0014*/ 	.byte	0x00, 0xf0, 0x11, 0x00


	//----- nvinfo : EIATTR_KPARAM_INFO
	.align		4
.L_31:
        /*0018*/ 	.byte	0x04, 0x17
        /*001a*/ 	.short	(.L_33 - .L_32)
.L_32:
        /*001c*/ 	.word	0x00000000
        /*0020*/ 	.short	0x0002
        /*0022*/ 	.short	0x0010
        /*0024*/ 	.byte	0x00, 0xf5, 0x21, 0x00


	//----- nvinfo : EIATTR_KPARAM_INFO
	.align		4
.L_33:
        /*0028*/ 	.byte	0x04, 0x17
        /*002a*/ 	.short	(.L_35 - .L_34)
.L_34:
        /*002c*/ 	.word	0x00000000
        /*0030*/ 	.short	0x0001
        /*0032*/ 	.short	0x0008
        /*0034*/ 	.byte	0x00, 0xf5, 0x21, 0x00


	//----- nvinfo : EIATTR_KPARAM_INFO
	.align		4
.L_35:
        /*0038*/ 	.byte	0x04, 0x17
        /*003a*/ 	.short	(.L_37 - .L_36)
.L_36:
        /*003c*/ 	.word	0x00000000
        /*0040*/ 	.short	0x0000
        /*0042*/ 	.short	0x0000
        /*0044*/ 	.byte	0x00, 0xf5, 0x21, 0x00


	//----- nvinfo : EIATTR_SPARSE_MMA_MASK
	.align		4
.L_37:
        /*0048*/ 	.byte	0x03, 0x50
        /*004a*/ 	.short	0x0000


	//----- nvinfo : EIATTR_MAXREG_COUNT
	.align		4
        /*004c*/ 	.byte	0x03, 0x1b
        /*004e*/ 	.short	0x00ff


	//----- nvinfo : EIATTR_MERCURY_ISA_VERSION
	.align		4
        /*0050*/ 	.byte	0x03, 0x5f
        /*0052*/ 	.short	0x0101


	//----- nvinfo : EIATTR_VRC_CTA_INIT_COUNT
	.align		4
        /*0054*/ 	.byte	0x02, 0x4a
	.zero		1
	.zero		1


	//----- nvinfo : EIATTR_EXIT_INSTR_OFFSETS
	.align		4
        /*0058*/ 	.byte	0x04, 0x1c
        /*005a*/ 	.short	(.L_39 - .L_38)


	//   ....[0]....
.L_38:
        /*005c*/ 	.word	0x00000170


	//----- nvinfo : EIATTR_CRS_STACK_SIZE
	.align		4
.L_39:
        /*0060*/ 	.byte	0x04, 0x1e
        /*0062*/ 	.short	(.L_41 - .L_40)
.L_40:
        /*0064*/ 	.word	0x00000000


	//----- nvinfo : EIATTR_CBANK_PARAM_SIZE
	.align		4
.L_41:
        /*0068*/ 	.byte	0x03, 0x19
        /*006a*/ 	.short	0x001c


	//----- nvinfo : EIATTR_PARAM_CBANK
	.align		4
        /*006c*/ 	.byte	0x04, 0x0a
        /*006e*/ 	.short	(.L_43 - .L_42)
	.align		4
.L_42:
        /*0070*/ 	.word	index@(.nv.constant0._Z6cr_divPfS_S_i)
        /*0074*/ 	.short	0x0380
        /*0076*/ 	.short	0x001c


	//----- nvinfo : EIATTR_SW_WAR
	.align		4
.L_43:
        /*0078*/ 	.byte	0x04, 0x36
        /*007a*/ 	.short	(.L_45 - .L_44)
.L_44:
        /*007c*/ 	.word	0x00000008
.L_45:


//--------------------- .nv.info._Z11cr_backwardPfS_S_S_S_iii --------------------------
	.section	.nv.info._Z11cr_backwardPfS_S_S_S_iii,"",@"SHT_CUDA_INFO"
	.sectionflags	@""
	.align	4


	//----- nvinfo : EIATTR_CUDA_API_VERSION
	.align		4
        /*0000*/ 	.byte	0x04, 0x37
        /*0002*/ 	.short	(.L_47 - .L_46)
.L_46:
        /*0004*/ 	.word	0x00000082


	//----- nvinfo : EIATTR_KPARAM_INFO
	.align		4
.L_47:
        /*0008*/ 	.byte	0x04, 0x17
        /*000a*/ 	.short	(.L_49 - .L_48)
.L_48:
        /*000c*/ 	.word	0x00000000
        /*0010*/ 	.short	0x0007
        /*0012*/ 	.short	0x0030
        /*0014*/ 	.byte	0x00, 0xf0, 0x11, 0x00


	//----- nvinfo : EIATTR_KPARAM_INFO
	.align		4
.L_49:
        /*0018*/ 	.byte	0x04, 0x17
        /*001a*/ 	.short	(.L_51 - .L_50)
.L_50:
        /*001c*/ 	.word	0x00000000
        /*0020*/ 	.short	0x0006
        /*0022*/ 	.short	0x002c
        /*0024*/ 	.byte	0x00, 0xf0, 0x11, 0x00


	//----- nvinfo : EIATTR_KPARAM_INFO
	.align		4
.L_51:
        /*0028*/ 	.byte	0x04, 0x17
        /*002a*/ 	.short	(.L_53 - .L_52)
.L_52:
        /*002c*/ 	.word	0x00000000
        /*0030*/ 	.short	0x0005
        /*0032*/ 	.short	0x0028
        /*0034*/ 	.byte	0x00, 0xf0, 0x11, 0x00


	//----- nvinfo : EIATTR_KPARAM_INFO
	.align		4
.L_53:
        /*0038*/ 	.byte	0x04, 0x17
        /*003a*/ 	.short	(.L_55 - .L_54)
.L_54:
        /*003c*/ 	.word	0x00000000
        /*0040*/ 	.short	0x0004
        /*0042*/ 	.short	0x0020
        /*0044*/ 	.byte	0x00, 0xf5, 0x21, 0x00


	//----- nvinfo : EIATTR_KPARAM_INFO
	.align		4
.L_55:
        /*0048*/ 	.byte	0x04, 0x17
        /*004a*/ 	.short	(.L_57 - .L_56)
.L_56:
        /*004c*/ 	.word	0x00000000
        /*0050*/ 	.short	0x0003
        /*0052*/ 	.short	0x0018
        /*0054*/ 	.byte	0x00, 0xf5, 0x21, 0x00


	//----- nvinfo : EIATTR_KPARAM_INFO
	.align		4
.L_57:
        /*0058*/ 	.byte	0x04, 0x17
        /*005a*/ 	.short	(.L_59 - .L_58)
.L_58:
        /*005c*/ 	.word	0x00000000
        /*0060*/ 	.short	0x0002
        /*0062*/ 	.short	0x0010
        /*0064*/ 	.byte	0x00, 0xf5, 0x21, 0x00


	//----- nvinfo : EIATTR_KPARAM_INFO
	.align		4
.L_59:
        /*0068*/ 	.byte	0x04, 0x17
        /*006a*/ 	.short	(.L_61 - .L_60)
.L_60:
        /*006c*/ 	.word	0x00000000
        /*0070*/ 	.short	0x0001
        /*0072*/ 	.short	0x0008
        /*0074*/ 	.byte	0x00, 0xf5, 0x21, 0x00


	//----- nvinfo : EIATTR_KPARAM_INFO
	.align		4
.L_61:
        /*0078*/ 	.byte	0x04, 0x17
        /*007a*/ 	.short	(.L_63 - .L_62)
.L_62:
        /*007c*/ 	.word	0x00000000
        /*0080*/ 	.short	0x0000
        /*0082*/ 	.short	0x0000
        /*0084*/ 	.byte	0x00, 0xf5, 0x21, 0x00


	//----- nvinfo : EIATTR_SPARSE_MMA_MASK
	.align		4
.L_63:
        /*0088*/ 	.byte	0x03, 0x50
        /*008a*/ 	.short	0x0000


	//----- nvinfo : EIATTR_MAXREG_COUNT
	.align		4
        /*008c*/ 	.byte	0x03, 0x1b
        /*008e*/ 	.short	0x00ff


	//----- nvinfo : EIATTR_MERCURY_ISA_VERSION
	.align		4
        /*0090*/ 	.byte	0x03, 0x5f
        /*0092*/ 	.short	0x0101


	//----- nvinfo : EIATTR_VRC_CTA_INIT_COUNT
	.align		4
        /*0094*/ 	.byte	0x02, 0x4a
	.zero		1
	.zero		1


	//----- nvinfo : EIATTR_EXIT_INSTR_OFFSETS
	.align		4
        /*0098*/ 	.byte	0x04, 0x1c
        /*009a*/ 	.short	(.L_65 - .L_64)


	//   ....[0]....
.L_64:
        /*009c*/ 	.word	0x000000d0


	//   ....[1]....
        /*00a0*/ 	.word	0x00000260


	//   ....[2]....
        /*00a4*/ 	.word	0x00000720


	//   ....[3]....
        /*00a8*/ 	.word	0x00000950


	//----- nvinfo : EIATTR_CRS_STACK_SIZE
	.align		4
.L_65:
        /*00ac*/ 	.byte	0x04, 0x1e
        /*00ae*/ 	.short	(.L_67 - .L_66)
.L_66:
        /*00b0*/ 	.word	0x00000000


	//----- nvinfo : EIATTR_CBANK_PARAM_SIZE
	.align		4
.L_67:
        /*00b4*/ 	.byte	0x03, 0x19
        /*00b6*/ 	.short	0x0034


	//----- nvinfo : EIATTR_PARAM_CBANK
	.align		4
        /*00b8*/ 	.byte	0x04, 0x0a
        /*00ba*/ 	.short	(.L_69 - .L_68)
	.align		4
.L_68:
        /*00bc*/ 	.word	index@(.nv.constant0._Z11cr_backwardPfS_S_S_S_iii)
        /*00c0*/ 	.short	0x0380
        /*00c2*/ 	.short	0x0034


	//----- nvinfo : EIATTR_SW_WAR
	.align		4
.L_69:
        /*00c4*/ 	.byte	0x04, 0x36
        /*00c6*/ 	.short	(.L_71 - .L_70)
.L_70:
        /*00c8*/ 	.word	0x00000008
.L_71:


//--------------------- .nv.info._Z10cr_forwardPfS_S_S_S_iii --------------------------
	.section	.nv.info._Z10cr_forwardPfS_S_S_S_iii,"",@"SHT_CUDA_INFO"
	.sectionflags	@""
	.align	4


	//----- nvinfo : EIATTR_CUDA_API_VERSION
	.align		4
        /*0000*/ 	.byte	0x04, 0x37
        /*0002*/ 	.short	(.L_73 - .L_72)
.L_72:
        /*0004*/ 	.word	0x00000082


	//----- nvinfo : EIATTR_KPARAM_INFO
	.align		4
.L_73:
        /*0008*/ 	.byte	0x04, 0x17
        /*000a*/ 	.short	(.L_75 - .L_74)
.L_74:
        /*000c*/ 	.word	0x00000000
        /*0010*/ 	.short	0x0007
        /*0012*/ 	.short	0x0030
        /*0014*/ 	.byte	0x00, 0xf0, 0x11, 0x00


	//----- nvinfo : EIATTR_KPARAM_INFO
	.align		4
.L_75:
        /*0018*/ 	.byte	0x04, 0x17
        /*001a*/ 	.short	(.L_77 - .L_76)
.L_76:
        /*001c*/ 	.word	0x00000000
        /*0020*/ 	.short	0x0006
        /*0022*/ 	.short	0x002c
        /*0024*/ 	.byte	0x00, 0xf0, 0x11, 0x00


	//----- nvinfo : EIATTR_KPARAM_INFO
	.align		4
.L_77:
        /*0028*/ 	.byte	0x04, 0x17
        /*002a*/ 	.short	(.L_79 - .L_78)
.L_78:
        /*002c*/ 	.word	0x00000000
        /*0030*/ 	.short	0x0005
        /*0032*/ 	.short	0x0028
        /*0034*/ 	.byte	0x00, 0xf0, 0x11, 0x00


	//----- nvinfo : EIATTR_KPARAM_INFO
	.align		4
.L_79:
        /*0038*/ 	.byte	0x04, 0x17
        /*003a*/ 	.short	(.L_81 - .L_80)
.L_80:
        /*003c*/ 	.word	0x00000000
        /*0040*/ 	.short	0x0004
        /*0042*/ 	.short	0x0020
        /*0044*/ 	.byte	0x00, 0xf5, 0x21, 0x00


	//----- nvinfo : EIATTR_KPARAM_INFO
	.align		4
.L_81:
        /*0048*/ 	.byte	0x04, 0x17
        /*004a*/ 	.short	(.L_83 - .L_82)
.L_82:
        /*004c*/ 	.word	0x00000000
        /*0050*/ 	.short	0x0003
        /*0052*/ 	.short	0x0018
        /*0054*/ 	.byte	0x00, 0xf5, 0x21, 0x00


	//----- nvinfo : EIATTR_KPARAM_INFO
	.align		4
.L_83:
        /*0058*/ 	.byte	0x04, 0x17
        /*005a*/ 	.short	(.L_85 - .L_84)
.L_84:
        /*005c*/ 	.word	0x00000000
        /*0060*/ 	.short	0x0002
        /*0062*/ 	.short	0x0010
        /*0064*/ 	.byte	0x00, 0xf5, 0x21, 0x00


	//----- nvinfo : EIATTR_KPARAM_INFO
	.align		4
.L_85:
        /*0068*/ 	.byte	0x04, 0x17
        /*006a*/ 	.short	(.L_87 - .L_86)
.L_86:
        /*006c*/ 	.word	0x00000000
        /*0070*/ 	.short	0x0001
        /*0072*/ 	.short	0x0008
        /*0074*/ 	.byte	0x00, 0xf5, 0x21, 0x00


	//----- nvinfo : EIATTR_KPARAM_INFO
	.align		4
.L_87:
        /*0078*/ 	.byte	0x04, 0x17
        /*007a*/ 	.short	(.L_89 - .L_88)
.L_88:
        /*007c*/ 	.word	0x00000000
        /*0080*/ 	.short	0x0000
        /*0082*/ 	.short	0x0000
        /*0084*/ 	.byte	0x00, 0xf5, 0x21, 0x00


	//----- nvinfo : EIATTR_SPARSE_MMA_MASK
	.align		4
.L_89:
        /*0088*/ 	.byte	0x03, 0x50
        /*008a*/ 	.short	0x0000


	//----- nvinfo : EIATTR_MAXREG_COUNT
	.align		4
        /*008c*/ 	.byte	0x03, 0x1b
        /*008e*/ 	.short	0x00ff


	//----- nvinfo : EIATTR_MERCURY_ISA_VERSION
	.align		4
        /*0090*/ 	.byte	0x03, 0x5f
        /*0092*/ 	.short	0x0101


	//----- nvinfo : EIATTR_VRC_CTA_INIT_COUNT
	.align		4
        /*0094*/ 	.byte	0x02, 0x4a
	.zero		1
	.zero		1


	//----- nvinfo : EIATTR_EXIT_INSTR_OFFSETS
	.align		4
        /*0098*/ 	.byte	0x04, 0x1c
        /*009a*/ 	.short	(.L_91 - .L_90)


	//   ....[0]....
.L_90:
        /*009c*/ 	.word	0x000000d0


	//   ....[1]....
        /*00a0*/ 	.word	0x00000530


	//   ....[2]....
        /*00a4*/ 	.word	0x000009a0


	//----- nvinfo : EIATTR_CRS_STACK_SIZE
	.align		4
.L_91:
        /*00a8*/ 	.byte	0x04, 0x1e
        /*00aa*/ 	.short	(.L_93 - .L_92)
.L_92:
        /*00ac*/ 	.word	0x00000000


	//----- nvinfo : EIATTR_CBANK_PARAM_SIZE
	.align		4
.L_93:
        /*00b0*/ 	.byte	0x03, 0x19
        /*00b2*/ 	.short	0x0034


	//----- nvinfo : EIATTR_PARAM_CBANK
	.align		4
        /*00b4*/ 	.byte	0x04, 0x0a
        /*00b6*/ 	.short	(.L_95 - .L_94)
	.align		4
.L_94:
        /*00b8*/ 	.word	index@(.nv.constant0._Z10cr_forwardPfS_S_S_S_iii)
        /*00bc*/ 	.short	0x0380
        /*00be*/ 	.short	0x0034


	//----- nvinfo : EIATTR_SW_WAR
	.align		4
.L_95:
        /*00c0*/ 	.byte	0x04, 0x36
        /*00c2*/ 	.short	(.L_97 - .L_96)
.L_96:
        /*00c4*/ 	.word	0x00000008
.L_97:


//--------------------- .nv.callgraph             --------------------------
	.section	.nv.callgraph,"",@"SHT_CUDA_CALLGRAPH"
	.align	4
	.sectionentsize	8
	.align		4
        /*0000*/ 	.word	0x00000000
	.align		4
        /*0004*/ 	.word	0xffffffff
	.align		4
        /*0008*/ 	.word	0x00000000
	.align		4
        /*000c*/ 	.word	0xfffffffe
	.align		4
        /*0010*/ 	.word	0x00000000
	.align		4
        /*0014*/ 	.word	0xfffffffd
	.align		4
        /*0018*/ 	.word	0x00000000
	.align		4
        /*001c*/ 	.word	0xfffffffc


//--------------------- .text._Z6cr_divPfS_S_i    --------------------------
	.section	.text._Z6cr_divPfS_S_i,"ax",@progbits
	.align	128
        .global         _Z6cr_divPfS_S_i
        .type           _Z6cr_divPfS_S_i,@function
        .size           _Z6cr_divPfS_S_i,(.L_x_50 - _Z6cr_divPfS_S_i)
        .other          _Z6cr_divPfS_S_i,@"STO_CUDA_ENTRY STV_DEFAULT"
_Z6cr_divPfS_S_i:
.text._Z6cr_divPfS_S_i:
[----:B------:R-:W-:Y:S08]  /*0000*/  LDC R1, c[0x0][0x37c] ;  /* 0x0000df00ff017b82 */ /* 0x000ff00000000800 */
[----:B------:R-:W0:Y:S01]  /*0010*/  LDC R7, c[0x0][0x398] ;  /* 0x0000e600ff077b82 */ /* 0x000e220000000800 */
[----:B------:R-:W1:Y:S07]  /*0020*/  LDCU.64 UR4, c[0x0][0x358] ;  /* 0x00006b00ff0477ac */ /* 0x000e6e0008000a00 */
[----:B------:R-:W0:Y:S08]  /*0030*/  LDC.64 R4, c[0x0][0x380] ;  /* 0x0000e000ff047b82 */ /* 0x000e300000000a00 */
[----:B------:R-:W2:Y:S01]  /*0040*/  LDC.64 R2, c[0x0][0x388] ;  /* 0x0000e200ff027b82 */ /* 0x000ea20000000a00 */
[----:B0-----:R-:W-:-:S06]  /*0050*/  IMAD.WIDE R4, R7, 0x4, R4 ;  /* 0x0000000407047825 */ /* 0x001fcc00078e0204 */
[----:B-1----:R-:W3:Y:S01]  /*0060*/  LDG.E R5, desc[UR4][R4.64] ;  /* 0x0000000404057981 */ /* 0x002ee2000c1e1900 */
[----:B--2---:R-:W-:-:S05]  /*0070*/  IMAD.WIDE R2, R7, 0x4, R2 ;  /* 0x0000000407027825 */ /* 0x004fca00078e0202 */
[----:B------:R-:W2:Y:S01]  /*0080*/  LDG.E R0, desc[UR4][R2.64] ;  /* 0x0000000402007981 */ /* 0x000ea2000c1e1900 */
[----:B---3--:R-:W0:Y:S08]  /*0090*/  MUFU.RCP R6, R5 ;  /* 0x0000000500067308 */ /* 0x008e300000001000 */
[----:B--2---:R-:W1:Y:S01]  /*00a0*/  FCHK P0, R0, R5 ;  /* 0x0000000500007302 */ /* 0x004e620000000000 */
[----:B0-----:R-:W-:-:S04]  /*00b0*/  FFMA R7, -R5, R6, 1 ;  /* 0x3f80000005077423 */ /* 0x001fc80000000106 */
[----:B------:R-:W-:-:S04]  /*00c0*/  FFMA R7, R6, R7, R6 ;  /* 0x0000000706077223 */ /* 0x000fc80000000006 */
[----:B------:R-:W-:-:S04]  /*00d0*/  FFMA R6, R0, R7, RZ ;  /* 0x0000000700067223 */ /* 0x000fc800000000ff */
[----:B------:R-:W-:-:S04]  /*00e0*/  FFMA R8, -R5, R6, R0 ;  /* 0x0000000605087223 */ /* 0x000fc80000000100 */
[----:B------:R-:W-:Y:S01]  /*00f0*/  FFMA R7, R7, R8, R6 ;  /* 0x0000000807077223 */ /* 0x000fe20000000006 */
[----:B-1----:R-:W-:Y:S06]  /*0100*/  @!P0 BRA `(.L_x_0) ;  /* 0x0000000000088947 */ /* 0x002fec0003800000 */
[----:B------:R-:W-:-:S07]  /*0110*/  MOV R2, 0x130 ;  /* 0x0000013000027802 */ /* 0x000fce0000000f00 */
[----:B------:R-:W-:Y:S05]  /*0120*/  CALL.REL.NOINC `($__internal_0_$__cuda_sm3x_div_rn_noftz_f32_slowpath) ;  /* 0x0000000000147944 */ /* 0x000fea0003c00000 */
.L_x_0:
[----:B------:R-:W0:Y:S08]  /*0130*/  LDC R5, c[0x0][0x398] ;  /* 0x0000e600ff057b82 */ /* 0x000e300000000800 */
[----:B------:R-:W0:Y:S02]  /*0140*/  LDC.64 R2, c[0x0][0x390] ;  /* 0x0000e400ff027b82 */ /* 0x000e240000000a00 */
[----:B0-----:R-:W-:-:S05]  /*0150*/  IMAD.WIDE R2, R5, 0x4, R2 ;  /* 0x0000000405027825 */ /* 0x001fca00078e0202 */
[----:B------:R-:W-:Y:S01]  /*0160*/  STG.E desc[UR4][R2.64], R7 ;  /* 0x0000000702007986 */ /* 0x000fe2000c101904 */
[----:B------:R-:W-:Y:S05]  /*0170*/  EXIT ;  /* 0x000000000000794d */ /* 0x000fea0003800000 */
        .weak           $__internal_0_$__cuda_sm3x_div_rn_noftz_f32_slowpath
        .type           $__internal_0_$__cuda_sm3x_div_rn_noftz_f32_slowpath,@function
        .size           $__internal_0_$__cuda_sm3x_div_rn_noftz_f32_slowpath,(.L_x_50 - $__internal_0_$__cuda_sm3x_div_rn_noftz_f32_slowpath)
$__internal_0_$__cuda_sm3x_div_rn_noftz_f32_slowpath:
[----:B------:R-:W-:Y:S01]  /*0180*/  SHF.R.U32.HI R4, RZ, 0x17, R5 ;  /* 0x00000017ff047819 */ /* 0x000fe20000011605 */
[--C-:B------:R-:W-:Y:S01]  /*0190*/  IMAD.MOV.U32 R7, RZ, RZ, R0.reuse ;  /* 0x000000ffff077224 */ /* 0x100fe200078e0000 */
[----:B------:R-:W-:Y:S02]  /*01a0*/  SHF.R.U32.HI R3, RZ, 0x17, R0 ;  /* 0x00000017ff037819 */ /* 0x000fe40000011600 */
[----:B------:R-:W-:Y:S02]  /*01b0*/  LOP3.LUT R6, R4, 0xff, RZ, 0xc0, !PT ;  /* 0x000000ff04067812 */ /* 0x000fe400078ec0ff */
[----:B------:R-:W-:-:S03]  /*01c0*/  LOP3.LUT R4, R3, 0xff, RZ, 0xc0, !PT ;  /* 0x000000ff03047812 */ /* 0x000fc600078ec0ff */
[----:B------:R-:W-:Y:S02]  /*01d0*/  VIADD R10, R6, 0xffffffff ;  /* 0xffffffff060a7836 */ /* 0x000fe40000000000 */
[----:B------:R-:W-:-:S03]  /*01e0*/  VIADD R9, R4, 0xffffffff ;  /* 0xffffffff04097836 */ /* 0x000fc60000000000 */
[----:B------:R-:W-:-:S04]  /*01f0*/  ISETP.GT.U32.AND P0, PT, R10, 0xfd, PT ;  /* 0x000000fd0a00780c */ /* 0x000fc80003f04070 */
[----:B------:R-:W-:-:S13]  /*0200*/  ISETP.GT.U32.OR P0, PT, R9, 0xfd, P0 ;  /* 0x000000fd0900780c */ /* 0x000fda0000704470 */
[----:B------:R-:W-:Y:S01]  /*0210*/  @!P0 IMAD.MOV.U32 R8, RZ, RZ, RZ ;  /* 0x000000ffff088224 */ /* 0x000fe200078e00ff */
[----:B------:R-:W-:Y:S06]  /*0220*/  @!P0 BRA `(.L_x_1) ;  /* 0x0000000000608947 */ /* 0x000fec0003800000 */
[----:B------:R-:W-:Y:S01]  /*0230*/  FSETP.GTU.FTZ.AND P0, PT, |R0|, +INF , PT ;  /* 0x7f8000000000780b */ /* 0x000fe20003f1c200 */
[----:B------:R-:W-:Y:S01]  /*0240*/  IMAD.MOV.U32 R3, RZ, RZ, R5 ;  /* 0x000000ffff037224 */ /* 0x000fe200078e0005 */
[----:B------:R-:W-:-:S04]  /*0250*/  FSETP.GTU.FTZ.AND P1, PT, |R5|, +INF , PT ;  /* 0x7f8000000500780b */ /* 0x000fc80003f3c200 */
[----:B------:R-:W-:-:S13]  /*0260*/  PLOP3.LUT P0, PT, P0, P1, PT, 0xf8, 0x8f ;  /* 0x00000000008f781c */ /* 0x000fda0000703f70 */
[----:B------:R-:W-:Y:S05]  /*0270*/  @P0 BRA `(.L_x_2) ;  /* 0x0000000400440947 */ /* 0x000fea0003800000 */
[----:B------:R-:W-:-:S13]  /*0280*/  LOP3.LUT P0, RZ, R5, 0x7fffffff, R7, 0xc8, !PT ;  /* 0x7fffffff05ff7812 */ /* 0x000fda000780c807 */
[----:B------:R-:W-:Y:S05]  /*0290*/  @!P0 BRA `(.L_x_3) ;  /* 0x0000000400348947 */ /* 0x000fea0003800000 */
[C---:B------:R-:W-:Y:S02]  /*02a0*/  FSETP.NEU.FTZ.AND P2, PT, |R0|.reuse, +INF , PT ;  /* 0x7f8000000000780b */ /* 0x040fe40003f5d200 */
[----:B------:R-:W-:Y:S02]  /*02b0*/  FSETP.NEU.FTZ.AND P1, PT, |R3|, +INF , PT ;  /* 0x7f8000000300780b */ /* 0x000fe40003f3d200 */
[----:B------:R-:W-:-:S11]  /*02c0*/  FSETP.NEU.FTZ.AND P0, PT, |R0|, +INF , PT ;  /* 0x7f8000000000780b */ /* 0x000fd60003f1d200 */
[----:B------:R-:W-:Y:S05]  /*02d0*/  @!P1 BRA !P2, `(.L_x_3) ;  /* 0x0000000400249947 */ /* 0x000fea0005000000 */
[----:B------:R-:W-:-:S04]  /*02e0*/  LOP3.LUT P2, RZ, R7, 0x7fffffff, RZ, 0xc0, !PT ;  /* 0x7fffffff07ff7812 */ /* 0x000fc8000784c0ff */
[----:B------:R-:W-:-:S13]  /*02f0*/  PLOP3.LUT P1, PT, P1, P2, PT, 0x2f, 0xf2 ;  /* 0x0000000000f2781c */ /* 0x000fda0000f24577 */
[----:B------:R-:W-:Y:S05]  /*0300*/  @P1 BRA `(.L_x_4) ;  /* 0x0000000400101947 */ /* 0x000fea0003800000 */
[----:B------:R-:W-:-:S04]  /*0310*/  LOP3.LUT P1, RZ, R5, 0x7fffffff, RZ, 0xc0, !PT ;  /* 0x7fffffff05ff7812 */ /* 0x000fc8000782c0ff */
[----:B------:R-:W-:-:S13]  /*0320*/  PLOP3.LUT P0, PT, P0, P1, PT, 0x2f, 0xf2 ;  /* 0x0000000000f2781c */ /* 0x000fda0000702577 */
[----:B------:R-:W-:Y:S05]  /*0330*/  @P0 BRA `(.L_x_5) ;  /* 0x0000000000f80947 */ /* 0x000fea0003800000 */
[----:B------:R-:W-:Y:S02]  /*0340*/  ISETP.GE.AND P0, PT, R9, RZ, PT ;  /* 0x000000ff0900720c */ /* 0x000fe40003f06270 */
[----:B------:R-:W-:-:S11]  /*0350*/  ISETP.GE.AND P1, PT, R10, RZ, PT ;  /* 0x000000ff0a00720c */ /* 0x000fd60003f26270 */
[----:B------:R-:W-:Y:S02]  /*0360*/  @P0 IMAD.MOV.U32 R8, RZ, RZ, RZ ;  /* 0x000000ffff080224 */ /* 0x000fe400078e00ff */
[----:B------:R-:W-:Y:S01]  /*0370*/  @!P0 FFMA R7, R0, 1.84467440737095516160e+19, RZ ;  /* 0x5f80000000078823 */ /* 0x000fe200000000ff */
[----:B------:R-:W-:Y:S02]  /*0380*/  @!P0 IMAD.MOV.U32 R8, RZ, RZ, -0x40 ;  /* 0xffffffc0ff088424 */ /* 0x000fe400078e00ff */
[----:B------:R-:W-:Y:S02]  /*0390*/  @!P1 FFMA R5, R3, 1.84467440737095516160e+19, RZ ;  /* 0x5f80000003059823 */ /* 0x000fe400000000ff */
[----:B------:R-:W-:-:S07]  /*03a0*/  @!P1 VIADD R8, R8, 0x40 ;  /* 0x0000004008089836 */ /* 0x000fce0000000000 */
.L_x_1:
[----:B------:R-:W-:Y:S01]  /*03b0*/  LEA R0, R6, 0xc0800000, 0x17 ;  /* 0xc080000006007811 */ /* 0x000fe200078eb8ff */
[----:B------:R-:W-:-:S04]  /*03c0*/  VIADD R4, R4, 0xffffff81 ;  /* 0xffffff8104047836 */ /* 0x000fc80000000000 */
[----:B------:R-:W-:Y:S02]  /*03d0*/  IMAD.IADD R5, R5, 0x1, -R0 ;  /* 0x0000000105057824 */ /* 0x000fe400078e0a00 */
[----:B------:R-:W-:Y:S02]  /*03e0*/  IMAD R0, R4, -0x800000, R7 ;  /* 0xff80000004007824 */ /* 0x000fe400078e0207 */
[----:B------:R-:W0:Y:S01]  /*03f0*/  MUFU.RCP R3, R5 ;  /* 0x0000000500037308 */ /* 0x000e220000001000 */
[----:B------:R-:W-:-:S04]  /*0400*/  FADD.FTZ R9, -R5, -RZ ;  /* 0x800000ff05097221 */ /* 0x000fc80000010100 */
[----:B0-----:R-:W-:-:S04]  /*0410*/  FFMA R10, R3, R9, 1 ;  /* 0x3f800000030a7423 */ /* 0x001fc80000000009 */
[----:B------:R-:W-:-:S04]  /*0420*/  FFMA R12, R3, R10, R3 ;  /* 0x0000000a030c7223 */ /* 0x000fc80000000003 */
[----:B------:R-:W-:-:S04]  /*0430*/  FFMA R3, R0, R12, RZ ;  /* 0x0000000c00037223 */ /* 0x000fc800000000ff */
[----:B------:R-:W-:-:S04]  /*0440*/  FFMA R10, R9, R3, R0 ;  /* 0x00000003090a7223 */ /* 0x000fc80000000000 */
[----:B------:R-:W-:Y:S01]  /*0450*/  FFMA R11, R12, R10, R3 ;  /* 0x0000000a0c0b7223 */ /* 0x000fe20000000003 */
[----:B------:R-:W-:-:S03]  /*0460*/  IADD3 R3, PT, PT, R4, 0x7f, -R6 ;  /* 0x0000007f04037810 */ /* 0x000fc60007ffe806 */
[----:B------:R-:W-:Y:S02]  /*0470*/  FFMA R10, R9, R11, R0 ;  /* 0x0000000b090a7223 */ /* 0x000fe40000000000 */
[----:B------:R-:W-:Y:S02]  /*0480*/  IMAD.IADD R3, R3, 0x1, R8 ;  /* 0x0000000103037824 */ /* 0x000fe400078e0208 */
[----:B------:R-:W-:-:S05]  /*0490*/  FFMA R7, R12, R10, R11 ;  /* 0x0000000a0c077223 */ /* 0x000fca000000000b */
[----:B------:R-:W-:-:S04]  /*04a0*/  SHF.R.U32.HI R0, RZ, 0x17, R7 ;  /* 0x00000017ff007819 */ /* 0x000fc80000011607 */
[----:B------:R-:W-:-:S05]  /*04b0*/  LOP3.LUT R0, R0, 0xff, RZ, 0xc0, !PT ;  /* 0x000000ff00007812 */ /* 0x000fca00078ec0ff */
[----:B------:R-:W-:-:S04]  /*04c0*/  IMAD.IADD R6, R0, 0x1, R3 ;  /* 0x0000000100067824 */ /* 0x000fc800078e0203 */
[----:B------:R-:W-:-:S05]  /*04d0*/  VIADD R0, R6, 0xffffffff ;  /* 0xffffffff06007836 */ /* 0x000fca0000000000 */
[----:B------:R-:W-:-:S13]  /*04e0*/  ISETP.GE.U32.AND P0, PT, R0, 0xfe, PT ;  /* 0x000000fe0000780c */ /* 0x000fda0003f06070 */
[----:B------:R-:W-:Y:S05]  /*04f0*/  @!P0 BRA `(.L_x_6) ;  /* 0x0000000000808947 */ /* 0x000fea0003800000 */
[----:B------:R-:W-:-:S13]  /*0500*/  ISETP.GT.AND P0, PT, R6, 0xfe, PT ;  /* 0x000000fe0600780c */ /* 0x000fda0003f04270 */
[----:B------:R-:W-:Y:S05]  /*0510*/  @P0 BRA `(.L_x_7) ;  /* 0x00000000006c0947 */ /* 0x000fea0003800000 */
[----:B------:R-:W-:-:S13]  /*0520*/  ISETP.GE.AND P0, PT, R6, 0x1, PT ;  /* 0x000000010600780c */ /* 0x000fda0003f06270 */
[----:B------:R-:W-:Y:S05]  /*0530*/  @P0 BRA `(.L_x_8) ;  /* 0x0000000000980947 */ /* 0x000fea0003800000 */
[----:B------:R-:W-:Y:S02]  /*0540*/  ISETP.GE.AND P0, PT, R6, -0x18, PT ;  /* 0xffffffe80600780c */ /* 0x000fe40003f06270 */
[----:B------:R-:W-:-:S11]  /*0550*/  LOP3.LUT R7, R7, 0x80000000, RZ, 0xc0, !PT ;  /* 0x8000000007077812 */ /* 0x000fd600078ec0ff */
[----:B------:R-:W-:Y:S05]  /*0560*/  @!P0 BRA `(.L_x_8) ;  /* 0x00000000008c8947 */ /* 0x000fea0003800000 */
[-CC-:B------:R-:W-:Y:S01]  /*0570*/  FFMA.RZ R0, R12, R10.reuse, R11.reuse ;  /* 0x0000000a0c007223 */ /* 0x180fe2000000c00b */
[----:B------:R-:W-:Y:S02]  /*0580*/  VIADD R5, R6, 0x20 ;  /* 0x0000002006057836 */ /* 0x000fe40000000000 */
[-CC-:B------:R-:W-:Y:S01]  /*0590*/  FFMA.RM R3, R12, R10.reuse, R11.reuse ;  /* 0x0000000a0c037223 */ /* 0x180fe2000000400b */
[----:B------:R-:W-:Y:S02]  /*05a0*/  ISETP.NE.AND P2, PT, R6, RZ, PT ;  /* 0x000000ff0600720c */ /* 0x000fe40003f45270 */
[----:B------:R-:W-:Y:S01]  /*05b0*/  LOP3.LUT R4, R0, 0x7fffff, RZ, 0xc0, !PT ;  /* 0x007fffff00047812 */ /* 0x000fe200078ec0ff */
[----:B------:R-:W-:Y:S01]  /*05c0*/  FFMA.RP R0, R12, R10, R11 ;  /* 0x0000000a0c007223 */ /* 0x000fe2000000800b */
[----:B------:R-:W-:Y:S01]  /*05d0*/  ISETP.NE.AND P1, PT, R6, RZ, PT ;  /* 0x000000ff0600720c */ /* 0x000fe20003f25270 */
[----:B------:R-:W-:Y:S01]  /*05e0*/  IMAD.MOV R6, RZ, RZ, -R6 ;  /* 0x000000ffff067224 */ /* 0x000fe200078e0a06 */
[----:B------:R-:W-:-:S02]  /*05f0*/  LOP3.LUT R4, R4, 0x800000, RZ, 0xfc, !PT ;  /* 0x0080000004047812 */ /* 0x000fc400078efcff */
[----:B------:R-:W-:Y:S02]  /*0600*/  FSETP.NEU.FTZ.AND P0, PT, R0, R3, PT ;  /* 0x000000030000720b */ /* 0x000fe40003f1d000 */
[----:B------:R-:W-:Y:S02]  /*0610*/  SHF.L.U32 R5, R4, R5, RZ ;  /* 0x0000000504057219 */ /* 0x000fe400000006ff */
[----:B------:R-:W-:Y:S02]  /*0620*/  SEL R3, R6, RZ, P2 ;  /* 0x000000ff06037207 */ /* 0x000fe40001000000 */
[----:B------:R-:W-:Y:S02]  /*0630*/  ISETP.NE.AND P1, PT, R5, RZ, P1 ;  /* 0x000000ff0500720c */ /* 0x000fe40000f25270 */
[----:B------:R-:W-:Y:S02]  /*0640*/  SHF.R.U32.HI R3, RZ, R3, R4 ;  /* 0x00000003ff037219 */ /* 0x000fe40000011604 */
[----:B------:R-:W-:-:S02]  /*0650*/  PLOP3.LUT P0, PT, P0, P1, PT, 0xf8, 0x8f ;  /* 0x00000000008f781c */ /* 0x000fc40000703f70 */
[----:B------:R-:W-:Y:S02]  /*0660*/  SHF.R.U32.HI R5, RZ, 0x1, R3 ;  /* 0x00000001ff057819 */ /* 0x000fe40000011603 */
[----:B------:R-:W-:-:S04]  /*0670*/  SEL R0, RZ, 0x1, !P0 ;  /* 0x00000001ff007807 */ /* 0x000fc80004000000 */
[----:B------:R-:W-:-:S04]  /*0680*/  LOP3.LUT R0, R0, 0x1, R5, 0xf8, !PT ;  /* 0x0000000100007812 */ /* 0x000fc800078ef805 */
[----:B------:R-:W-:-:S05]  /*0690*/  LOP3.LUT R0, R0, R3, RZ, 0xc0, !PT ;  /* 0x0000000300007212 */ /* 0x000fca00078ec0ff */
[----:B------:R-:W-:-:S05]  /*06a0*/  IMAD.IADD R0, R5, 0x1, R0 ;  /* 0x0000000105007824 */ /* 0x000fca00078e0200 */
[----:B------:R-:W-:Y:S01]  /*06b0*/  LOP3.LUT R7, R0, R7, RZ, 0xfc, !PT ;  /* 0x0000000700077212 */ /* 0x000fe200078efcff */
[----:B------:R-:W-:Y:S06]  /*06c0*/  BRA `(.L_x_8) ;  /* 0x0000000000347947 */ /* 0x000fec0003800000 */
.L_x_7:
[----:B------:R-:W-:-:S04]  /*06d0*/  LOP3.LUT R7, R7, 0x80000000, RZ, 0xc0, !PT ;  /* 0x8000000007077812 */ /* 0x000fc800078ec0ff */
[----:B------:R-:W-:Y:S01]  /*06e0*/  LOP3.LUT R7, R7, 0x7f800000, RZ, 0xfc, !PT ;  /* 0x7f80000007077812 */ /* 0x000fe200078efcff */
[----:B------:R-:W-:Y:S06]  /*06f0*/  BRA `(.L_x_8) ;  /* 0x0000000000287947 */ /* 0x000fec0003800000 */
.L_x_6:
[----:B------:R-:W-:Y:S01]  /*0700*/  IMAD R7, R3, 0x800000, R7 ;  /* 0x0080000003077824 */ /* 0x000fe200078e0207 */
[----:B------:R-:W-:Y:S06]  /*0710*/  BRA `(.L_x_8) ;  /* 0x0000000000207947 */ /* 0x000fec0003800000 */
.L_x_5:
[----:B------:R-:W-:-:S04]  /*0720*/  LOP3.LUT R7, R5, 0x80000000, R7, 0x48, !PT ;  /* 0x8000000005077812 */ /* 0x000fc800078e4807 */
[----:B------:R-:W-:Y:S01]  /*0730*/  LOP3.LUT R7, R7, 0x7f800000, RZ, 0xfc, !PT ;  /* 0x7f80000007077812 */ /* 0x000fe200078efcff */
[----:B------:R-:W-:Y:S06]  /*0740*/  BRA `(.L_x_8) ;  /* 0x0000000000147947 */ /* 0x000fec0003800000 */
.L_x_4:
[----:B------:R-:W-:Y:S01]  /*0750*/  LOP3.LUT R7, R5, 0x80000000, R7, 0x48, !PT ;  /* 0x8000000005077812 */ /* 0x000fe200078e4807 */
[----:B------:R-:W-:Y:S06]  /*0760*/  BRA `(.L_x_8) ;  /* 0x00000000000c7947 */ /* 0x000fec0003800000 */
.L_x_3:
[----:B------:R-:W0:Y:S01]  /*0770*/  MUFU.RSQ R7, -QNAN ;  /* 0xffc0000000077908 */ /* 0x000e220000001400 */
[----:B------:R-:W-:Y:S05]  /*0780*/  BRA `(.L_x_8) ;  /* 0x0000000000047947 */ /* 0x000fea0003800000 */
.L_x_2:
[----:B------:R-:W-:-:S07]  /*0790*/  FADD.FTZ R7, R0, R3 ;  /* 0x0000000300077221 */ /* 0x000fce0000010000 */
.L_x_8:
[----:B------:R-:W-:-:S04]  /*07a0*/  IMAD.MOV.U32 R3, RZ, RZ, 0x0 ;  /* 0x00000000ff037424 */ /* 0x000fc800078e00ff */
[----:B0-----:R-:W-:Y:S05]  /*07b0*/  RET.REL.NODEC R2 `(_Z6cr_divPfS_S_i) ;  /* 0xfffffff802107950 */ /* 0x001fea0003c3ffff */
.L_x_9:
[----:B------:R-:W-:-:S00]  /*07c0*/  BRA `(.L_x_9) ;  /* 0xfffffffc00fc7947 */ /* 0x000fc0000383ffff */
[----:B------:R-:W-:-:S00]  /*07d0*/  NOP ;  /* 0x0000000000007918 */ /* 0x000fc00000000000 */
        /* <DEDUP_REMOVED lines=10> */
.L_x_50:


//--------------------- .text._Z11cr_backwardPfS_S_S_S_iii --------------------------
	.section	.text._Z11cr_backwardPfS_S_S_S_iii,"ax",@progbits
	.align	128
        .global         _Z11cr_backwardPfS_S_S_S_iii
        .type           _Z11cr_backwardPfS_S_S_S_iii,@function
        .size           _Z11cr_backwardPfS_S_S_S_iii,(.L_x_52 - _Z11cr_backwardPfS_S_S_S_iii)
        .other          _Z11cr_backwardPfS_S_S_S_iii,@"STO_CUDA_ENTRY STV_DEFAULT"
_Z11cr_backwardPfS_S_S_S_iii:
.text._Z11cr_backwardPfS_S_S_S_iii:
[----:B------:R-:W-:Y:S01]  /*0000*/  LDC R1, c[0x0][0x37c] ;  /* 0x0000df00ff017b82 */ /* 0x000fe20000000800 */
[----:B------:R-:W0:Y:S01]  /*0010*/  S2R R5, SR_TID.Y ;  /* 0x0000000000057919 */ /* 0x000e220000002200 */
[----:B------:R-:W1:Y:S06]  /*0020*/  LDCU UR5, c[0x0][0x360] ;  /* 0x00006c00ff0577ac */ /* 0x000e6c0008000800 */
[----:B------:R-:W0:Y:S01]  /*0030*/  S2UR UR6, SR_CTAID.Y ;  /* 0x00000000000679c3 */ /* 0x000e220000002600 */
[----:B------:R-:W1:Y:S01]  /*0040*/  S2R R3, SR_TID.X ;  /* 0x0000000000037919 */ /* 0x000e620000002100 */
[----:B------:R-:W2:Y:S06]  /*0050*/  LDCU UR7, c[0x0][0x3ac] ;  /* 0x00007580ff0777ac */ /* 0x000eac0008000800 */
[----:B------:R-:W0:Y:S08]  /*0060*/  LDC R0, c[0x0][0x364] ;  /* 0x0000d900ff007b82 */ /* 0x000e300000000800 */
[----:B------:R-:W3:Y:S08]  /*0070*/  S2UR UR4, SR_CTAID.X ;  /* 0x00000000000479c3 */ /* 0x000ef00000002500 */
[----:B------:R-:W3:Y:S01]  /*0080*/  LDC R7, c[0x0][0x370] ;  /* 0x0000dc00ff077b82 */ /* 0x000ee20000000800 */
[----:B0-----:R-:W-:-:S04]  /*0090*/  IMAD R0, R0, UR6, R5 ;  /* 0x0000000600007c24 */ /* 0x001fc8000f8e0205 */
[----:B---3--:R-:W-:-:S04]  /*00a0*/  IMAD R0, R0, R7, UR4 ;  /* 0x0000000400007e24 */ /* 0x008fc8000f8e0207 */
[----:B-1----:R-:W-:-:S05]  /*00b0*/  IMAD R22, R0, UR5, R3 ;  /* 0x0000000500167c24 */ /* 0x002fca000f8e0203 */
[----:B--2---:R-:W-:-:S13]  /*00c0*/  ISETP.GE.AND P0, PT, R22, UR7, PT ;  /* 0x0000000716007c0c */ /* 0x004fda000bf06270 */
[----:B------:R-:W-:Y:S05]  /*00d0*/  @P0 EXIT ;  /* 0x000000000000094d */ /* 0x000fea0003800000 */
[----:B------:R-:W0:Y:S01]  /*00e0*/  LDCU UR4, c[0x0][0x3b0] ;  /* 0x00007600ff0477ac */ /* 0x000e220008000800 */
[----:B------:R-:W-:Y:S01]  /*00f0*/  MOV R0, 0x150 ;  /* 0x0000015000007802 */ /* 0x000fe20000000f00 */
[----:B0-----:R-:W-:-:S06]  /*0100*/  UIADD3 UR4, UPT, UPT, UR4, 0x1, URZ ;  /* 0x0000000104047890 */ /* 0x001fcc000fffe0ff */
[----:B------:R-:W-:-:S03]  /*0110*/  ISETP.NE.AND P0, PT, RZ, UR4, PT ;  /* 0x00000004ff007c0c */ /* 0x000fc6000bf05270 */
[----:B------:R-:W0:Y:S02]  /*0120*/  I2F.F64 R24, UR4 ;  /* 0x0000000400187d12 */ /* 0x000e240008201c00 */
[----:B0-----:R-:W-:-:S08]  /*0130*/  IMAD.MOV.U32 R23, RZ, RZ, R25 ;  /* 0x000000ffff177224 */ /* 0x001fd000078e0019 */
[----:B------:R-:W-:Y:S05]  /*0140*/  CALL.REL.NOINC `($_Z11cr_backwardPfS_S_S_S_iii$__internal_accurate_pow) ;  /* 0x0000000c00a07944 */ /* 0x000fea0003c00000 */
[----:B------:R-:W-:Y:S01]  /*0150*/  VIADD R6, R22, 0x1 ;  /* 0x0000000116067836 */ /* 0x000fe20000000000 */
[----:B------:R-:W0:Y:S01]  /*0160*/  LDCU UR4, c[0x0][0x3b0] ;  /* 0x00007600ff0477ac */ /* 0x000e220008000800 */
[----:B------:R-:W-:Y:S02]  /*0170*/  FSEL R4, R4, RZ, P0 ;  /* 0x000000ff04047208 */ /* 0x000fe40000000000 */
[----:B------:R-:W1:Y:S01]  /*0180*/  I2F.F64 R2, R6 ;  /* 0x0000000600027312 */ /* 0x000e620000201c00 */
[----:B------:R-:W-:Y:S02]  /*0190*/  FSEL R5, R5, 1.875, P0 ;  /* 0x3ff0000005057808 */ /* 0x000fe40000000000 */
[----:B------:R-:W-:-:S04]  /*01a0*/  MOV R0, 0x200 ;  /* 0x0000020000007802 */ /* 0x000fc80000000f00 */
[----:B-1----:R-:W-:Y:S01]  /*01b0*/  DFMA R2, R2, R4, -1 ;  /* 0xbff000000202742b */ /* 0x002fe20000000004 */
[----:B0-----:R-:W0:Y:S08]  /*01c0*/  I2F.F64 R24, UR4 ;  /* 0x0000000400187d12 */ /* 0x001e300008201c00 */
[----:B------:R1:W2:Y:S01]  /*01d0*/  F2I.F64.TRUNC R22, R2 ;  /* 0x0000000200167311 */ /* 0x0002a2000030d100 */
[----:B0-----:R-:W-:-:S07]  /*01e0*/  IMAD.MOV.U32 R23, RZ, RZ, R25 ;  /* 0x000000ffff177224 */ /* 0x001fce00078e0019 */
[----:B-12---:R-:W-:Y:S05]  /*01f0*/  CALL.REL.NOINC `($_Z11cr_backwardPfS_S_S_S_iii$__internal_accurate_pow) ;  /* 0x0000000c00747944 */ /* 0x006fea0003c00000 */
[----:B------:R-:W0:Y:S02]  /*0200*/  LDCU UR4, c[0x0][0x3b0] ;  /* 0x00007600ff0477ac */ /* 0x000e240008000800 */
[----:B0-----:R-:W-:-:S04]  /*0210*/  ISETP.NE.AND P0, PT, RZ, UR4, PT ;  /* 0x00000004ff007c0c */ /* 0x001fc8000bf05270 */
[----:B------:R-:W-:Y:S02]  /*0220*/  FSEL R2, R4, RZ, P0 ;  /* 0x000000ff04027208 */ /* 0x000fe40000000000 */
[----:B------:R-:W-:-:S04]  /*0230*/  FSEL R3, R5, 1.875, P0 ;  /* 0x3ff0000005037808 */ /* 0x000fc80000000000 */
[----:B------:R-:W0:Y:S02]  /*0240*/  F2I.F64.TRUNC R7, R2 ;  /* 0x0000000200077311 */ /* 0x000e24000030d100 */
[----:B0-----:R-:W-:-:S13]  /*0250*/  ISETP.NE.AND P0, PT, R7, RZ, PT ;  /* 0x000000ff0700720c */ /* 0x001fda0003f05270 */
[----:B------:R-:W-:Y:S05]  /*0260*/  @!P0 EXIT ;  /* 0x000000000000894d */ /* 0x000fea0003800000 */
[----:B------:R-:W-:Y:S01]  /*0270*/  IMAD.IADD R0, R22, 0x1, -R7 ;  /* 0x0000000116007824 */ /* 0x000fe200078e0a07 */
[----:B------:R-:W0:Y:S01]  /*0280*/  LDCU.64 UR8, c[0x0][0x388] ;  /* 0x00007100ff0877ac */ /* 0x000e220008000a00 */
[----:B------:R-:W1:Y:S03]  /*0290*/  LDC.64 R4, c[0x0][0x3a0] ;  /* 0x0000e800ff047b82 */ /* 0x000e660000000a00 */
[C---:B------:R-:W-:Y:S01]  /*02a0*/  ISETP.GE.AND P0, PT, R0.reuse, R7, PT ;  /* 0x000000070000720c */ /* 0x040fe20003f06270 */
[----:B------:R-:W2:Y:S01]  /*02b0*/  LDCU.64 UR4, c[0x0][0x358] ;  /* 0x00006b00ff0477ac */ /* 0x000ea20008000a00 */
[----:B------:R-:W-:Y:S02]  /*02c0*/  SHF.R.S32.HI R3, RZ, 0x1f, R0 ;  /* 0x0000001fff037819 */ /* 0x000fe40000011400 */
[C---:B------:R-:W-:Y:S01]  /*02d0*/  SHF.L.U32 R6, R0.reuse, 0x2, RZ ;  /* 0x0000000200067819 */ /* 0x040fe200000006ff */
[----:B------:R-:W3:Y:S01]  /*02e0*/  LDC.64 R10, c[0x0][0x398] ;  /* 0x0000e600ff0a7b82 */ /* 0x000ee20000000a00 */
[----:B------:R-:W4:Y:S01]  /*02f0*/  LDCU.64 UR6, c[0x0][0x390] ;  /* 0x00007200ff0677ac */ /* 0x000f220008000a00 */
[----:B------:R-:W-:-:S06]  /*0300*/  SHF.L.U64.HI R2, R0, 0x2, R3 ;  /* 0x0000000200027819 */ /* 0x000fcc0000010203 */
[----:B------:R-:W5:Y:S01]  /*0310*/  @P0 LDC.64 R12, c[0x0][0x380] ;  /* 0x0000e000ff0c0b82 */ /* 0x000f620000000a00 */
[----:B0-----:R-:W-:Y:S01]  /*0320*/  IADD3 R16, P1, PT, R6, UR8, RZ ;  /* 0x0000000806107c10 */ /* 0x001fe2000ff3e0ff */
[----:B------:R-:W-:-:S03]  /*0330*/  @P0 IMAD.IADD R15, R0, 0x1, -R7 ;  /* 0x00000001000f0824 */ /* 0x000fc600078e0a07 */
[----:B------:R-:W-:Y:S01]  /*0340*/  IADD3.X R17, PT, PT, R2, UR9, RZ, P1, !PT ;  /* 0x0000000902117c10 */ /* 0x000fe20008ffe4ff */
[----:B-1----:R-:W-:-:S04]  /*0350*/  @P0 IMAD.WIDE R14, R15, 0x4, R4 ;  /* 0x000000040f0e0825 */ /* 0x002fc800078e0204 */
[----:B--2---:R-:W2:Y:S01]  /*0360*/  LDG.E R3, desc[UR4][R16.64] ;  /* 0x0000000410037981 */ /* 0x004ea2000c1e1900 */
[----:B----4-:R-:W-:Y:S01]  /*0370*/  IADD3 R8, P1, PT, R6, UR6, RZ ;  /* 0x0000000606087c10 */ /* 0x010fe2000ff3e0ff */
[----:B------:R-:W-:Y:S02]  /*0380*/  IMAD.WIDE R4, R22, 0x4, R4 ;  /* 0x0000000416047825 */ /* 0x000fe400078e0204 */
[----:B------:R-:W4:Y:S02]  /*0390*/  @P0 LDG.E R14, desc[UR4][R14.64] ;  /* 0x000000040e0e0981 */ /* 0x000f24000c1e1900 */
[----:B---3--:R-:W-:Y:S01]  /*03a0*/  IMAD.WIDE R10, R0, 0x4, R10 ;  /* 0x00000004000a7825 */ /* 0x008fe200078e020a */
[----:B------:R-:W-:Y:S01]  /*03b0*/  IADD3.X R9, PT, PT, R2, UR7, RZ, P1, !PT ;  /* 0x0000000702097c10 */ /* 0x000fe20008ffe4ff */
[----:B------:R-:W3:Y:S02]  /*03c0*/  LDG.E R16, desc[UR4][R4.64] ;  /* 0x0000000404107981 */ /* 0x000ee4000c1e1900 */
[----:B-----5:R-:W-:-:S03]  /*03d0*/  @P0 IMAD.WIDE R12, R0, 0x4, R12 ;  /* 0x00000004000c0825 */ /* 0x020fc600078e020c */
[----:B------:R-:W3:Y:S04]  /*03e0*/  LDG.E R9, desc[UR4][R8.64] ;  /* 0x0000000408097981 */ /* 0x000ee8000c1e1900 */
[----:B------:R-:W4:Y:S04]  /*03f0*/  LDG.E R0, desc[UR4][R10.64] ;  /* 0x000000040a007981 */ /* 0x000f28000c1e1900 */
[----:B------:R-:W4:Y:S01]  /*0400*/  @P0 LDG.E R13, desc[UR4][R12.64] ;  /* 0x000000040c0d0981 */ /* 0x000f22000c1e1900 */
[----:B------:R-:W-:Y:S01]  /*0410*/  BSSY.RECONVERGENT B0, `(.L_x_10) ;  /* 0x000000e000007945 */ /* 0x000fe20003800200 */
[----:B------:R-:W-:Y:S01]  /*0420*/  IMAD.IADD R22, R22, 0x1, R7 ;  /* 0x0000000116167824 */ /* 0x000fe200078e0207 */
[----:B--2---:R-:W0:Y:S01]  /*0430*/  MUFU.RCP R18, R3 ;  /* 0x0000000300127308 */ /* 0x004e220000001000 */
[----:B----4-:R-:W-:-:S04]  /*0440*/  @P0 FFMA R0, -R13, R14, R0 ;  /* 0x0000000e0d000223 */ /* 0x010fc80000000100 */
[----:B---3--:R-:W-:Y:S01]  /*0450*/  FFMA R0, -R9, R16, R0 ;  /* 0x0000001009007223 */ /* 0x008fe20000000100 */
[----:B0-----:R-:W-:-:S03]  /*0460*/  FFMA R17, -R3, R18, 1 ;  /* 0x3f80000003117423 */ /* 0x001fc60000000112 */
[----:B------:R-:W0:Y:S01]  /*0470*/  FCHK P0, R0, R3 ;  /* 0x0000000300007302 */ /* 0x000e220000000000 */
[----:B------:R-:W-:-:S04]  /*0480*/  FFMA R17, R18, R17, R18 ;  /* 0x0000001112117223 */ /* 0x000fc80000000012 */
[----:B------:R-:W-:-:S04]  /*0490*/  FFMA R10, R0, R17, RZ ;  /* 0x00000011000a7223 */ /* 0x000fc800000000ff */
[----:B------:R-:W-:-:S04]  /*04a0*/  FFMA R11, -R3, R10, R0 ;  /* 0x0000000a030b7223 */ /* 0x000fc80000000100 */
[----:B------:R-:W-:Y:S01]  /*04b0*/  FFMA R11, R17, R11, R10 ;  /* 0x0000000b110b7223 */ /* 0x000fe2000000000a */
[----:B0-----:R-:W-:Y:S06]  /*04c0*/  @!P0 BRA `(.L_x_11) ;  /* 0x0000000000088947 */ /* 0x001fec0003800000 */
[----:B------:R-:W-:-:S07]  /*04d0*/  MOV R8, 0x4f0 ;  /* 0x000004f000087802 */ /* 0x000fce0000000f00 */
[----:B------:R-:W-:Y:S05]  /*04e0*/  CALL.REL.NOINC `($__internal_1_$__cuda_sm3x_div_rn_noftz_f32_slowpath) ;  /* 0x00000004001c7944 */ /* 0x000fea0003c00000 */
.L_x_11:
[----:B------:R-:W-:Y:S05]  /*04f0*/  BSYNC.RECONVERGENT B0 ;  /* 0x0000000000007941 */ /* 0x000fea0003800200 */
.L_x_10:
[----:B------:R-:W0:Y:S01]  /*0500*/  LDCU.64 UR6, c[0x0][0x3a0] ;  /* 0x00007400ff0677ac */ /* 0x000e220008000a00 */
[----:B------:R-:W-:Y:S01]  /*0510*/  IMAD.IADD R17, R7, 0x1, R22 ;  /* 0x0000000107117824 */ /* 0x000fe200078e0216 */
[----:B0-----:R-:W-:Y:S01]  /*0520*/  IADD3 R8, P0, PT, R6, UR6, RZ ;  /* 0x0000000606087c10 */ /* 0x001fe2000ff1e0ff */
[----:B------:R-:W0:Y:S03]  /*0530*/  LDCU UR6, c[0x0][0x3a8] ;  /* 0x00007500ff0677ac */ /* 0x000e260008000800 */
[----:B------:R-:W-:-:S05]  /*0540*/  IADD3.X R9, PT, PT, R2, UR7, RZ, P0, !PT ;  /* 0x0000000702097c10 */ /* 0x000fca00087fe4ff */
[----:B------:R1:W-:Y:S01]  /*0550*/  STG.E desc[UR4][R8.64], R11 ;  /* 0x0000000b08007986 */ /* 0x0003e2000c101904 */
[----:B0-----:R-:W-:-:S13]  /*0560*/  ISETP.GE.AND P0, PT, R17, UR6, PT ;  /* 0x0000000611007c0c */ /* 0x001fda000bf06270 */
[----:B-1----:R-:W-:Y:S05]  /*0570*/  @!P0 BRA `(.L_x_12) ;  /* 0x00000000006c8947 */ /* 0x002fea0003800000 */
[----:B------:R-:W0:Y:S01]  /*0580*/  LDC.64 R8, c[0x0][0x388] ;  /* 0x0000e200ff087b82 */ /* 0x000e220000000a00 */
[----:B------:R-:W2:Y:S07]  /*0590*/  LDG.E R6, desc[UR4][R4.64] ;  /* 0x0000000404067981 */ /* 0x000eae000c1e1900 */
[----:B------:R-:W1:Y:S08]  /*05a0*/  LDC.64 R2, c[0x0][0x398] ;  /* 0x0000e600ff027b82 */ /* 0x000e700000000a00 */
[----:B------:R-:W3:Y:S01]  /*05b0*/  LDC.64 R10, c[0x0][0x380] ;  /* 0x0000e000ff0a7b82 */ /* 0x000ee20000000a00 */
[----:B0-----:R-:W-:-:S06]  /*05c0*/  IMAD.WIDE R8, R22, 0x4, R8 ;  /* 0x0000000416087825 */ /* 0x001fcc00078e0208 */
[----:B------:R-:W4:Y:S01]  /*05d0*/  LDG.E R9, desc[UR4][R8.64] ;  /* 0x0000000408097981 */ /* 0x000f22000c1e1900 */
[----:B-1----:R-:W-:-:S05]  /*05e0*/  IMAD.WIDE R2, R22, 0x4, R2 ;  /* 0x0000000416027825 */ /* 0x002fca00078e0202 */
[----:B------:R-:W2:Y:S01]  /*05f0*/  LDG.E R0, desc[UR4][R2.64] ;  /* 0x0000000402007981 */ /* 0x000ea2000c1e1900 */
[----:B---3--:R-:W-:-:S06]  /*0600*/  IMAD.WIDE R22, R22, 0x4, R10 ;  /* 0x0000000416167825 */ /* 0x008fcc00078e020a */
[----:B------:R-:W2:Y:S01]  /*0610*/  LDG.E R23, desc[UR4][R22.64] ;  /* 0x0000000416177981 */ /* 0x000ea2000c1e1900 */
[----:B------:R-:W-:Y:S01]  /*0620*/  BSSY.RECONVERGENT B0, `(.L_x_13) ;  /* 0x000000d000007945 */ /* 0x000fe20003800200 */
[----:B----4-:R-:W0:Y:S01]  /*0630*/  MUFU.RCP R10, R9 ;  /* 0x00000009000a7308 */ /* 0x010e220000001000 */
[----:B--2---:R-:W-:Y:S01]  /*0640*/  FFMA R0, -R23, R6, R0 ;  /* 0x0000000617007223 */ /* 0x004fe20000000100 */
[----:B0-----:R-:W-:-:S06]  /*0650*/  FFMA R11, -R9, R10, 1 ;  /* 0x3f800000090b7423 */ /* 0x001fcc000000010a */
[----:B------:R-:W0:Y:S01]  /*0660*/  FCHK P0, R0, R9 ;  /* 0x0000000900007302 */ /* 0x000e220000000000 */
[----:B------:R-:W-:-:S04]  /*0670*/  FFMA R11, R10, R11, R10 ;  /* 0x0000000b0a0b7223 */ /* 0x000fc8000000000a */
[----:B------:R-:W-:-:S04]  /*0680*/  FFMA R6, R0, R11, RZ ;  /* 0x0000000b00067223 */ /* 0x000fc800000000ff */
[----:B------:R-:W-:-:S04]  /*0690*/  FFMA R8, -R9, R6, R0 ;  /* 0x0000000609087223 */ /* 0x000fc80000000100 */
[----:B------:R-:W-:Y:S01]  /*06a0*/  FFMA R11, R11, R8, R6 ;  /* 0x000000080b0b7223 */ /* 0x000fe20000000006 */
[----:B0-----:R-:W-:Y:S06]  /*06b0*/  @!P0 BRA `(.L_x_14) ;  /* 0x00000000000c8947 */ /* 0x001fec0003800000 */
[----:B------:R-:W-:Y:S01]  /*06c0*/  IMAD.MOV.U32 R3, RZ, RZ, R9 ;  /* 0x000000ffff037224 */ /* 0x000fe200078e0009 */
[----:B------:R-:W-:-:S07]  /*06d0*/  MOV R8, 0x6f0 ;  /* 0x000006f000087802 */ /* 0x000fce0000000f00 */
[----:B------:R-:W-:Y:S05]  /*06e0*/  CALL.REL.NOINC `($__internal_1_$__cuda_sm3x_div_rn_noftz_f32_slowpath) ;  /* 0x00000000009c7944 */ /* 0x000fea0003c00000 */
.L_x_14:
[----:B------:R-:W-:Y:S05]  /*06f0*/  BSYNC.RECONVERGENT B0 ;  /* 0x0000000000007941 */ /* 0x000fea0003800200 */
.L_x_13:
[----:B------:R-:W-:-:S05]  /*0700*/  IMAD.WIDE R4, R7, 0x4, R4 ;  /* 0x0000000407047825 */ /* 0x000fca00078e0204 */
[----:B------:R-:W-:Y:S01]  /*0710*/  STG.E desc[UR4][R4.64], R11 ;  /* 0x0000000b04007986 */ /* 0x000fe2000c101904 */
[----:B------:R-:W-:Y:S05]  /*0720*/  EXIT ;  /* 0x000000000000794d */ /* 0x000fea0003800000 */
.L_x_12:
[----:B------:R-:W0:Y:S01]  /*0730*/  LDC.64 R8, c[0x0][0x388] ;  /* 0x0000e200ff087b82 */ /* 0x000e220000000a00 */
[----:B------:R-:W2:Y:S07]  /*0740*/  LDG.E R0, desc[UR4][R4.64] ;  /* 0x0000000404007981 */ /* 0x000eae000c1e1900 */
[----:B------:R-:W1:Y:S08]  /*0750*/  LDC.64 R12, c[0x0][0x398] ;  /* 0x0000e600ff0c7b82 */ /* 0x000e700000000a00 */
[----:B------:R-:W3:Y:S08]  /*0760*/  LDC.64 R14, c[0x0][0x380] ;  /* 0x0000e000ff0e7b82 */ /* 0x000ef00000000a00 */
[----:B------:R-:W4:Y:S01]  /*0770*/  LDC.64 R10, c[0x0][0x3a0] ;  /* 0x0000e800ff0a7b82 */ /* 0x000f220000000a00 */
[----:B0-----:R-:W-:-:S06]  /*0780*/  IMAD.WIDE R8, R22, 0x4, R8 ;  /* 0x0000000416087825 */ /* 0x001fcc00078e0208 */
[----:B------:R-:W5:Y:S01]  /*0790*/  LDG.E R9, desc[UR4][R8.64] ;  /* 0x0000000408097981 */ /* 0x000f62000c1e1900 */
[----:B------:R-:W0:Y:S01]  /*07a0*/  LDC.64 R2, c[0x0][0x390] ;  /* 0x0000e400ff027b82 */ /* 0x000e220000000a00 */
[----:B-1----:R-:W-:-:S06]  /*07b0*/  IMAD.WIDE R12, R22, 0x4, R12 ;  /* 0x00000004160c7825 */ /* 0x002fcc00078e020c */
[----:B------:R-:W2:Y:S01]  /*07c0*/  LDG.E R12, desc[UR4][R12.64] ;  /* 0x000000040c0c7981 */ /* 0x000ea2000c1e1900 */
[----:B---3--:R-:W-:-:S06]  /*07d0*/  IMAD.WIDE R14, R22, 0x4, R14 ;  /* 0x00000004160e7825 */ /* 0x008fcc00078e020e */
[----:B------:R-:W2:Y:S01]  /*07e0*/  LDG.E R15, desc[UR4][R14.64] ;  /* 0x000000040e0f7981 */ /* 0x000ea2000c1e1900 */
[----:B----4-:R-:W-:-:S06]  /*07f0*/  IMAD.WIDE R10, R17, 0x4, R10 ;  /* 0x00000004110a7825 */ /* 0x010fcc00078e020a */
[----:B------:R-:W3:Y:S01]  /*0800*/  LDG.E R10, desc[UR4][R10.64] ;  /* 0x000000040a0a7981 */ /* 0x000ee2000c1e1900 */
[----:B0-----:R-:W-:-:S06]  /*0810*/  IMAD.WIDE R2, R22, 0x4, R2 ;  /* 0x0000000416027825 */ /* 0x001fcc00078e0202 */
[----:B------:R-:W3:Y:S01]  /*0820*/  LDG.E R3, desc[UR4][R2.64] ;  /* 0x0000000402037981 */ /* 0x000ee2000c1e1900 */
[----:B------:R-:W-:Y:S01]  /*0830*/  BSSY.RECONVERGENT B0, `(.L_x_15) ;  /* 0x000000f000007945 */ /* 0x000fe20003800200 */
[----:B-----5:R-:W0:Y:S01]  /*0840*/  MUFU.RCP R6, R9 ;  /* 0x0000000900067308 */ /* 0x020e220000001000 */
[----:B--2---:R-:W-:Y:S01]  /*0850*/  FFMA R0, -R15, R0, R12 ;  /* 0x000000000f007223 */ /* 0x004fe2000000010c */
[----:B0-----:R-:W-:-:S04]  /*0860*/  FFMA R17, -R9, R6, 1 ;  /* 0x3f80000009117423 */ /* 0x001fc80000000106 */
[----:B------:R-:W-:Y:S01]  /*0870*/  FFMA R17, R6, R17, R6 ;  /* 0x0000001106117223 */ /* 0x000fe20000000006 */
[----:B---3--:R-:W-:-:S04]  /*0880*/  FFMA R0, -R3, R10, R0 ;  /* 0x0000000a03007223 */ /* 0x008fc80000000100 */
[----:B------:R-:W0:Y:S01]  /*0890*/  FCHK P0, R0, R9 ;  /* 0x0000000900007302 */ /* 0x000e220000000000 */
[----:B------:R-:W-:-:S04]  /*08a0*/  FFMA R6, R0, R17, RZ ;  /* 0x0000001100067223 */ /* 0x000fc800000000ff */
[----:B------:R-:W-:-:S04]  /*08b0*/  FFMA R8, -R9, R6, R0 ;  /* 0x0000000609087223 */ /* 0x000fc80000000100 */
[----:B------:R-:W-:Y:S01]  /*08c0*/  FFMA R17, R17, R8, R6 ;  /* 0x0000000811117223 */ /* 0x000fe20000000006 */
[----:B0-----:R-:W-:Y:S06]  /*08d0*/  @!P0 BRA `(.L_x_16) ;  /* 0x0000000000108947 */ /* 0x001fec0003800000 */
[----:B------:R-:W-:Y:S02]  /*08e0*/  MOV R3, R9 ;  /* 0x0000000900037202 */ /* 0x000fe40000000f00 */
[----:B------:R-:W-:-:S07]  /*08f0*/  MOV R8, 0x910 ;  /* 0x0000091000087802 */ /* 0x000fce0000000f00 */
[----:B------:R-:W-:Y:S05]  /*0900*/  CALL.REL.NOINC `($__internal_1_$__cuda_sm3x_div_rn_noftz_f32_slowpath) ;  /* 0x0000000000147944 */ /* 0x000fea0003c00000 */
[----:B------:R-:W-:-:S07]  /*0910*/  IMAD.MOV.U32 R17, RZ, RZ, R11 ;  /* 0x000000ffff117224 */ /* 0x000fce00078e000b */
.L_x_16:
[----:B------:R-:W-:Y:S05]  /*0920*/  BSYNC.RECONVERGENT B0 ;  /* 0x0000000000007941 */ /* 0x000fea0003800200 */
.L_x_15:
[----:B------:R-:W-:-:S05]  /*0930*/  IMAD.WIDE R4, R7, 0x4, R4 ;  /* 0x0000000407047825 */ /* 0x000fca00078e0204 */
[----:B------:R-:W-:Y:S01]  /*0940*/  STG.E desc[UR4][R4.64], R17 ;  /* 0x0000001104007986 */ /* 0x000fe2000c101904 */
[----:B------:R-:W-:Y:S05]  /*0950*/  EXIT ;  /* 0x000000000000794d */ /* 0x000fea0003800000 */
        .weak           $__internal_1_$__cuda_sm3x_div_rn_noftz_f32_slowpath
        .type           $__internal_1_$__cuda_sm3x_div_rn_noftz_f32_slowpath,@function
        .size           $__internal_1_$__cuda_sm3x_div_rn_noftz_f32_slowpath,($_Z11cr_backwardPfS_S_S_S_iii$__internal_accurate_pow - $__internal_1_$__cuda_sm3x_div_rn_noftz_f32_slowpath)
$__internal_1_$__cuda_sm3x_div_rn_noftz_f32_slowpath:
[----:B------:R-:W-:Y:S01]  /*0960*/  SHF.R.U32.HI R10, RZ, 0x17, R3 ;  /* 0x00000017ff0a7819 */ /* 0x000fe20000011603 */
[----:B------:R-:W-:Y:S01]  /*0970*/  BSSY.RECONVERGENT B1, `(.L_x_17) ;  /* 0x0000062000017945 */ /* 0x000fe20003800200 */
        /* <DEDUP_REMOVED lines=9> */
[----:B------:R-:W-:Y:S02]  /*0a10*/  FSETP.GTU.FTZ.AND P0, PT, |R0|, +INF , PT ;  /* 0x7f8000000000780b */ /* 0x000fe40003f1c200 */
        /* <DEDUP_REMOVED lines=17> */
[----:B------:R-:W-:Y:S01]  /*0b30*/  @P0 MOV R9, RZ ;  /* 0x000000ff00090202 */ /* 0x000fe20000000f00 */
[----:B------:R-:W-:Y:S02]  /*0b40*/  @!P0 IMAD.MOV.U32 R9, RZ, RZ, -0x40 ;  /* 0xffffffc0ff098424 */ /* 0x000fe400078e00ff */
[----:B------:R-:W-:Y:S01]  /*0b50*/  @!P0 FFMA R0, R0, 1.84467440737095516160e+19, RZ ;  /* 0x5f80000000008823 */ /* 0x000fe200000000ff */
[----:B------:R-:W-:Y:S01]  /*0b60*/  @!P1 FFMA R3, R3, 1.84467440737095516160e+19, RZ ;  /* 0x5f80000003039823 */ /* 0x000fe200000000ff */
[----:B------:R-:W-:-:S07]  /*0b70*/  @!P1 VIADD R9, R9, 0x40 ;  /* 0x0000004009099836 */ /* 0x000fce0000000000 */
.L_x_18:
[----:B------:R-:W-:Y:S01]  /*0b80*/  LEA R12, R10, 0xc0800000, 0x17 ;  /* 0xc08000000a0c7811 */ /* 0x000fe200078eb8ff */
[----:B------:R-:W-:Y:S04]  /*0b90*/  BSSY.RECONVERGENT B2, `(.L_x_23) ;  /* 0x0000036000027945 */ /* 0x000fe80003800200 */
[----:B------:R-:W-:Y:S01]  /*0ba0*/  IMAD.IADD R12, R3, 0x1, -R12 ;  /* 0x00000001030c7824 */ /* 0x000fe200078e0a0c */
[----:B------:R-:W-:-:S03]  /*0bb0*/  IADD3 R3, PT, PT, R14, -0x7f, RZ ;  /* 0xffffff810e037810 */ /* 0x000fc60007ffe0ff */
[----:B------:R-:W0:Y:S01]  /*0bc0*/  MUFU.RCP R11, R12 ;  /* 0x0000000c000b7308 */ /* 0x000e220000001000 */
[----:B------:R-:W-:Y:S01]  /*0bd0*/  FADD.FTZ R13, -R12, -RZ ;  /* 0x800000ff0c0d7221 */ /* 0x000fe20000010100 */
[C---:B------:R-:W-:Y:S01]  /*0be0*/  IMAD R0, R3.reuse, -0x800000, R0 ;  /* 0xff80000003007824 */ /* 0x040fe200078e0200 */
[----:B------:R-:W-:-:S05]  /*0bf0*/  IADD3 R10, PT, PT, R3, 0x7f, -R10 ;  /* 0x0000007f030a7810 */ /* 0x000fca0007ffe80a */
[----:B------:R-:W-:Y:S02]  /*0c00*/  IMAD.IADD R10, R10, 0x1, R9 ;  /* 0x000000010a0a7824 */ /* 0x000fe400078e0209 */
[----:B0-----:R-:W-:-:S04]  /*0c10*/  FFMA R14, R11, R13, 1 ;  /* 0x3f8000000b0e7423 */ /* 0x001fc8000000000d */
[----:B------:R-:W-:-:S04]  /*0c20*/  FFMA R16, R11, R14, R11 ;  /* 0x0000000e0b107223 */ /* 0x000fc8000000000b */
[----:B------:R-:W-:-:S04]  /*0c30*/  FFMA R11, R0, R16, RZ ;  /* 0x00000010000b7223 */ /* 0x000fc800000000ff */
[----:B------:R-:W-:-:S04]  /*0c40*/  FFMA R14, R13, R11, R0 ;  /* 0x0000000b0d0e7223 */ /* 0x000fc80000000000 */
[----:B------:R-:W-:-:S04]  /*0c50*/  FFMA R11, R16, R14, R11 ;  /* 0x0000000e100b7223 */ /* 0x000fc8000000000b */
[----:B------:R-:W-:-:S04]  /*0c60*/  FFMA R14, R13, R11, R0 ;  /* 0x0000000b0d0e7223 */ /* 0x000fc80000000000 */
        /* <DEDUP_REMOVED lines=14> */
[CCC-:B------:R-:W-:Y:S01]  /*0d50*/  FFMA.RZ R3, R16.reuse, R14.reuse, R11.reuse ;  /* 0x0000000e10037223 */ /* 0x1c0fe2000000c00b */
[C---:B------:R-:W-:Y:S01]  /*0d60*/  IADD3 R12, PT, PT, R13.reuse, 0x20, RZ ;  /* 0x000000200d0c7810 */ /* 0x040fe20007ffe0ff */
[CCC-:B------:R-:W-:Y:S01]  /*0d70*/  FFMA.RM R10, R16.reuse, R14.reuse, R11.reuse ;  /* 0x0000000e100a7223 */ /* 0x1c0fe2000000400b */
[----:B------:R-:W-:Y:S02]  /*0d80*/  ISETP.NE.AND P2, PT, R13, RZ, PT ;  /* 0x000000ff0d00720c */ /* 0x000fe40003f45270 */
[----:B------:R-:W-:Y:S01]  /*0d90*/  LOP3.LUT R9, R3, 0x7fffff, RZ, 0xc0, !PT ;  /* 0x007fffff03097812 */ /* 0x000fe200078ec0ff */
[----:B------:R-:W-:Y:S01]  /*0da0*/  FFMA.RP R3, R16, R14, R11 ;  /* 0x0000000e10037223 */ /* 0x000fe2000000800b */
[----:B------:R-:W-:Y:S01]  /*0db0*/  IMAD.MOV R11, RZ, RZ, -R13 ;  /* 0x000000ffff0b7224 */ /* 0x000fe200078e0a0d */
[----:B------:R-:W-:Y:S02]  /*0dc0*/  ISETP.NE.AND P1, PT, R13, RZ, PT ;  /* 0x000000ff0d00720c */ /* 0x000fe40003f25270 */
        /* <DEDUP_REMOVED lines=14> */
.L_x_25:
[----:B------:R-:W-:-:S04]  /*0eb0*/  LOP3.LUT R0, R0, 0x80000000, RZ, 0xc0, !PT ;  /* 0x8000000000007812 */ /* 0x000fc800078ec0ff */
[----:B------:R-:W-:Y:S01]  /*0ec0*/  LOP3.LUT R0, R0, 0x7f800000, RZ, 0xfc, !PT ;  /* 0x7f80000000007812 */ /* 0x000fe200078efcff */
[----:B------:R-:W-:Y:S06]  /*0ed0*/  BRA `(.L_x_26) ;  /* 0x0000000000047947 */ /* 0x000fec0003800000 */
.L_x_24:
[----:B------:R-:W-:-:S07]  /*0ee0*/  IMAD R0, R10, 0x800000, R0 ;  /* 0x008000000a007824 */ /* 0x000fce00078e0200 */
.L_x_26:
[----:B------:R-:W-:Y:S05]  /*0ef0*/  BSYNC.RECONVERGENT B2 ;  /* 0x0000000000027941 */ /* 0x000fea0003800200 */
.L_x_23:
[----:B------:R-:W-:Y:S05]  /*0f00*/  BRA `(.L_x_27) ;  /* 0x0000000000207947 */ /* 0x000fea0003800000 */
.L_x_22:
[----:B------:R-:W-:-:S04]  /*0f10*/  LOP3.LUT R0, R3, 0x80000000, R0, 0x48, !PT ;  /* 0x8000000003007812 */ /* 0x000fc800078e4800 */
[----:B------:R-:W-:Y:S01]  /*0f20*/  LOP3.LUT R0, R0, 0x7f800000, RZ, 0xfc, !PT ;  /* 0x7f80000000007812 */ /* 0x000fe200078efcff */
[----:B------:R-:W-:Y:S06]  /*0f30*/  BRA `(.L_x_27) ;  /* 0x0000000000147947 */ /* 0x000fec0003800000 */
.L_x_21:
[----:B------:R-:W-:Y:S01]  /*0f40*/  LOP3.LUT R0, R3, 0x80000000, R0, 0x48, !PT ;  /* 0x8000000003007812 */ /* 0x000fe200078e4800 */
[----:B------:R-:W-:Y:S06]  /*0f50*/  BRA `(.L_x_27) ;  /* 0x00000000000c7947 */ /* 0x000fec0003800000 */
.L_x_20:
[----:B------:R-:W0:Y:S01]  /*0f60*/  MUFU.RSQ R0, -QNAN ;  /* 0xffc0000000007908 */ /* 0x000e220000001400 */
[----:B------:R-:W-:Y:S05]  /*0f70*/  BRA `(.L_x_27) ;  /* 0x0000000000047947 */ /* 0x000fea0003800000 */
.L_x_19:
[----:B------:R-:W-:-:S07]  /*0f80*/  FADD.FTZ R0, R0, R3 ;  /* 0x0000000300007221 */ /* 0x000fce0000010000 */
.L_x_27:
[----:B------:R-:W-:Y:S05]  /*0f90*/  BSYNC.RECONVERGENT B1 ;  /* 0x0000000000017941 */ /* 0x000fea0003800200 */
.L_x_17:
[----:B------:R-:W-:Y:S01]  /*0fa0*/  IMAD.MOV.U32 R9, RZ, RZ, 0x0 ;  /* 0x00000000ff097424 */ /* 0x000fe200078e00ff */
[----:B0-----:R-:W-:-:S03]  /*0fb0*/  MOV R11, R0 ;  /* 0x00000000000b7202 */ /* 0x001fc60000000f00 */
[----:B------:R-:W-:Y:S05]  /*0fc0*/  RET.REL.NODEC R8 `(_Z11cr_backwardPfS_S_S_S_iii) ;  /* 0xfffffff0080c7950 */ /* 0x000fea0003c3ffff */
        .type           $_Z11cr_backwardPfS_S_S_S_iii$__internal_accurate_pow,@function
        .size           $_Z11cr_backwardPfS_S_S_S_iii$__internal_accurate_pow,(.L_x_52 - $_Z11cr_backwardPfS_S_S_S_iii$__internal_accurate_pow)
$_Z11cr_backwardPfS_S_S_S_iii$__internal_accurate_pow:
[----:B------:R-:W0:Y:S01]  /*0fd0*/  MUFU.RCP64H R9, 2 ;  /* 0x4000000000097908 */ /* 0x000e220000001800 */
[----:B------:R-:W-:Y:S02]  /*0fe0*/  HFMA2 R8, -RZ, RZ, 0, 0 ;  /* 0x00000000ff087431 */ /* 0x000fe400000001ff */
[----:B------:R-:W-:Y:S01]  /*0ff0*/  IMAD.MOV.U32 R2, RZ, RZ, 0x0 ;  /* 0x00000000ff027424 */ /* 0x000fe200078e00ff */
[----:B------:R-:W-:Y:S01]  /*1000*/  UMOV UR4, 0x7d2cafe2 ;  /* 0x7d2cafe200047882 */ /* 0x000fe20000000000 */
[----:B------:R-:W-:Y:S01]  /*1010*/  IMAD.MOV.U32 R3, RZ, RZ, 0x40000000 ;  /* 0x40000000ff037424 */ /* 0x000fe200078e00ff */
[----:B------:R-:W-:Y:S01]  /*1020*/  UMOV UR5, 0x3eb0f5ff ;  /* 0x3eb0f5ff00057882 */ /* 0x000fe20000000000 */
[----:B------:R-:W-:Y:S02]  /*1030*/  IMAD.MOV.U32 R4, RZ, RZ, 0x41ad3b5a ;  /* 0x41ad3b5aff047424 */ /* 0x000fe400078e00ff */
[----:B------:R-:W-:Y:S02]  /*1040*/  IMAD.MOV.U32 R5, RZ, RZ, 0x3ed0f5d2 ;  /* 0x3ed0f5d2ff057424 */ /* 0x000fe400078e00ff */
[----:B0-----:R-:W-:-:S08]  /*1050*/  DFMA R2, R8, -R2, 1 ;  /* 0x3ff000000802742b */ /* 0x001fd00000000802 */
[----:B------:R-:W-:-:S08]  /*1060*/  DFMA R2, R2, R2, R2 ;  /* 0x000000020202722b */ /* 0x000fd00000000002 */
[----:B------:R-:W-:-:S08]  /*1070*/  DFMA R8, R8, R2, R8 ;  /* 0x000000020808722b */ /* 0x000fd00000000008 */
[----:B------:R-:W-:-:S08]  /*1080*/  DMUL R2, RZ, R8 ;  /* 0x00000008ff027228 */ /* 0x000fd00000000000 */
[----:B------:R-:W-:-:S08]  /*1090*/  DFMA R2, RZ, R8, R2 ;  /* 0x00000008ff02722b */ /* 0x000fd00000000002 */
[CC--:B------:R-:W-:Y:S02]  /*10a0*/  DMUL R6, R2.reuse, R2.reuse ;  /* 0x0000000202067228 */ /* 0x0c0fe40000000000 */
[----:B------:R-:W-:Y:S02]  /*10b0*/  DADD R12, RZ, -R2 ;  /* 0x00000000ff0c7229 */ /* 0x000fe40000000802 */
[----:B------:R-:W-:-:S04]  /*10c0*/  DMUL R18, R2, R2 ;  /* 0x0000000202127228 */ /* 0x000fc80000000000 */
[----:B------:R-:W-:Y:S01]  /*10d0*/  DFMA R4, R6, UR4, R4 ;  /* 0x0000000406047c2b */ /* 0x000fe20008000004 */
[----:B------:R-:W-:Y:S01]  /*10e0*/  UMOV UR4, 0x75488a3f ;  /* 0x75488a3f00047882 */ /* 0x000fe20000000000 */
[----:B------:R-:W-:Y:S01]  /*10f0*/  UMOV UR5, 0x3ef3b20a ;  /* 0x3ef3b20a00057882 */ /* 0x000fe20000000000 */
[----:B------:R-:W-:-:S05]  /*1100*/  DADD R12, R12, R12 ;  /* 0x000000000c0c7229 */ /* 0x000fca000000000c */
[----:B------:R-:W-:Y:S01]  /*1110*/  DFMA R4, R6, R4, UR4 ;  /* 0x0000000406047e2b */ /* 0x000fe20008000004 */
[----:B------:R-:W-:Y:S01]  /*1120*/  UMOV UR4, 0xe4faecd5 ;  /* 0xe4faecd500047882 */ /* 0x000fe20000000000 */
[----:B------:R-:W-:Y:S01]  /*1130*/  UMOV UR5, 0x3f1745cd ;  /* 0x3f1745cd00057882 */ /* 0x000fe20000000000 */
[----:B------:R-:W-:-:S05]  /*1140*/  DFMA R12, RZ, -R2, R12 ;  /* 0x80000002ff0c722b */ /* 0x000fca000000000c */
[----:B------:R-:W-:Y:S01]  /*1150*/  DFMA R4, R6, R4, UR4 ;  /* 0x0000000406047e2b */ /* 0x000fe20008000004 */
[----:B------:R-:W-:Y:S01]  /*1160*/  UMOV UR4, 0x258a578b ;  /* 0x258a578b00047882 */ /* 0x000fe20000000000 */
[----:B------:R-:W-:Y:S01]  /*1170*/  UMOV UR5, 0x3f3c71c7 ;  /* 0x3f3c71c700057882 */ /* 0x000fe20000000000 */
[----:B------:R-:W-:Y:S02]  /*1180*/  DMUL R8, R8, R12 ;  /* 0x0000000c08087228 */ /* 0x000fe40000000000 */
[----:B------:R-:W-:-:S03]  /*1190*/  DFMA R12, R2, R2, -R18 ;  /* 0x00000002020c722b */ /* 0x000fc60000000812 */
[----:B------:R-:W-:Y:S01]  /*11a0*/  DFMA R4, R6, R4, UR4 ;  /* 0x0000000406047e2b */ /* 0x000fe20008000004 */
[----:B------:R-:W-:Y:S01]  /*11b0*/  UMOV UR4, 0x9242b910 ;  /* 0x9242b91000047882 */ /* 0x000fe20000000000 */
[----:B------:R-:W-:-:S06]  /*11c0*/  UMOV UR5, 0x3f624924 ;  /* 0x3f62492400057882 */ /* 0x000fcc0000000000 */
[----:B------:R-:W-:Y:S01]  /*11d0*/  DFMA R4, R6, R4, UR4 ;  /* 0x0000000406047e2b */ /* 0x000fe20008000004 */
[----:B------:R-:W-:Y:S01]  /*11e0*/  UMOV UR4, 0x99999dfb ;  /* 0x99999dfb00047882 */ /* 0x000fe20000000000 */
[----:B------:R-:W-:-:S06]  /*11f0*/  UMOV UR5, 0x3f899999 ;  /* 0x3f89999900057882 */ /* 0x000fcc0000000000 */
[----:B------:R-:W-:Y:S01]  /*1200*/  DFMA R10, R6, R4, UR4 ;  /* 0x00000004060a7e2b */ /* 0x000fe20008000004 */
[----:B------:R-:W-:Y:S01]  /*1210*/  UMOV UR4, 0x55555555 ;  /* 0x5555555500047882 */ /* 0x000fe20000000000 */
[----:B------:R-:W-:-:S06]  /*1220*/  UMOV UR5, 0x3fb55555 ;  /* 0x3fb5555500057882 */ /* 0x000fcc0000000000 */
[----:B------:R-:W-:-:S08]  /*1230*/  DFMA R4, R6, R10, UR4 ;  /* 0x0000000406047e2b */ /* 0x000fd0000800000a */
[----:B------:R-:W-:Y:S01]  /*1240*/  DADD R14, -R4, UR4 ;  /* 0x00000004040e7e29 */ /* 0x000fe20008000100 */
[----:B------:R-:W-:Y:S01]  /*1250*/  UMOV UR4, 0xb9e7b0 ;  /* 0x00b9e7b000047882 */ /* 0x000fe20000000000 */
[----:B------:R-:W-:-:S06]  /*1260*/  UMOV UR5, 0x3c46a4cb ;  /* 0x3c46a4cb00057882 */ /* 0x000fcc0000000000 */
[----:B------:R-:W-:Y:S02]  /*1270*/  DFMA R10, R6, R10, R14 ;  /* 0x0000000a060a722b */ /* 0x000fe4000000000e */
[----:B------:R-:W-:Y:S01]  /*1280*/  DMUL R6, R2, R18 ;  /* 0x0000001202067228 */ /* 0x000fe20000000000 */
[----:B------:R-:W-:Y:S01]  /*1290*/  VIADD R15, R9, 0x100000 ;  /* 0x00100000090f7836 */ /* 0x000fe20000000000 */
[----:B------:R-:W-:-:S04]  /*12a0*/  MOV R14, R8 ;  /* 0x00000008000e7202 */ /* 0x000fc80000000f00 */
[----:B------:R-:W-:Y:S01]  /*12b0*/  DADD R10, R10, -UR4 ;  /* 0x800000040a0a7e29 */ /* 0x000fe20008000000 */
[----:B------:R-:W-:Y:S01]  /*12c0*/  UMOV UR4, 0x0 ;  /* 0x0000000000047882 */ /* 0x000fe20000000000 */
[C---:B------:R-:W-:Y:S01]  /*12d0*/  DFMA R20, R2.reuse, R18, -R6 ;  /* 0x000000120214722b */ /* 0x040fe20000000806 */
[----:B------:R-:W-:Y:S01]  /*12e0*/  UMOV UR5, 0x3ff00000 ;  /* 0x3ff0000000057882 */ /* 0x000fe20000000000 */
[----:B------:R-:W-:-:S04]  /*12f0*/  DFMA R14, R2, R14, R12 ;  /* 0x0000000e020e722b */ /* 0x000fc8000000000c */
[----:B------:R-:W-:Y:S02]  /*1300*/  DADD R16, R4, R10 ;  /* 0x0000000004107229 */ /* 0x000fe4000000000a */
[----:B------:R-:W-:-:S06]  /*1310*/  DFMA R20, R8, R18, R20 ;  /* 0x000000120814722b */ /* 0x000fcc0000000014 */
[----:B------:R-:W-:Y:S02]  /*1320*/  DMUL R12, R16, R6 ;  /* 0x00000006100c7228 */ /* 0x000fe40000000000 */
[----:B------:R-:W-:Y:S02]  /*1330*/  DFMA R20, R2, R14, R20 ;  /* 0x0000000e0214722b */ /* 0x000fe40000000014 */
[----:B------:R-:W-:-:S04]  /*1340*/  DADD R14, R4, -R16 ;  /* 0x00000000040e7229 */ /* 0x000fc80000000810 */
[----:B------:R-:W-:-:S04]  /*1350*/  DFMA R4, R16, R6, -R12 ;  /* 0x000000061004722b */ /* 0x000fc8000000080c */
[----:B------:R-:W-:-:S04]  /*1360*/  DADD R14, R10, R14 ;  /* 0x000000000a0e7229 */ /* 0x000fc8000000000e */
[----:B------:R-:W-:-:S08]  /*1370*/  DFMA R4, R16, R20, R4 ;  /* 0x000000141004722b */ /* 0x000fd00000000004 */
[----:B------:R-:W-:-:S08]  /*1380*/  DFMA R14, R14, R6, R4 ;  /* 0x000000060e0e722b */ /* 0x000fd00000000004 */
[----:B------:R-:W-:-:S08]  /*1390*/  DADD R6, R12, R14 ;  /* 0x000000000c067229 */ /* 0x000fd0000000000e */
[--C-:B------:R-:W-:Y:S02]  /*13a0*/  DADD R4, R2, R6.reuse ;  /* 0x0000000002047229 */ /* 0x100fe40000000006 */
[----:B------:R-:W-:-:S06]  /*13b0*/  DADD R12, R12, -R6 ;  /* 0x000000000c0c7229 */ /* 0x000fcc0000000806 */
[----:B------:R-:W-:Y:S02]  /*13c0*/  DADD R2, R2, -R4 ;  /* 0x0000000002027229 */ /* 0x000fe40000000804 */
[----:B------:R-:W-:-:S06]  /*13d0*/  DADD R12, R14, R12 ;  /* 0x000000000e0c7229 */ /* 0x000fcc000000000c */
[----:B------:R-:W-:Y:S01]  /*13e0*/  DADD R2, R6, R2 ;  /* 0x0000000006027229 */ /* 0x000fe20000000002 */
[----:B------:R-:W-:Y:S02]  /*13f0*/  IMAD.MOV.U32 R6, RZ, RZ, -0x105c611 ;  /* 0xfefa39efff067424 */ /* 0x000fe400078e00ff */
[----:B------:R-:W-:-:S05]  /*1400*/  IMAD.MOV.U32 R7, RZ, RZ, 0x3fe62e42 ;  /* 0x3fe62e42ff077424 */ /* 0x000fca00078e00ff */
[----:B------:R-:W-:-:S08]  /*1410*/  DADD R2, R12, R2 ;  /* 0x000000000c027229 */ /* 0x000fd00000000002 */
[----:B------:R-:W-:Y:S01]  /*1420*/  DADD R8, R8, R2 ;  /* 0x0000000008087229 */ /* 0x000fe20000000002 */
[----:B------:R-:W-:Y:S01]  /*1430*/  IMAD.MOV.U32 R2, RZ, RZ, -0x105c611 ;  /* 0xfefa39efff027424 */ /* 0x000fe200078e00ff */
[----:B------:R-:W-:-:S06]  /*1440*/  MOV R3, 0x3fe62e42 ;  /* 0x3fe62e4200037802 */ /* 0x000fcc0000000f00 */
[----:B------:R-:W-:-:S08]  /*1450*/  DADD R10, R4, R8 ;  /* 0x00000000040a7229 */ /* 0x000fd00000000008 */
[--C-:B------:R-:W-:Y:S02]  /*1460*/  DFMA R6, R6, UR4, R10.reuse ;  /* 0x0000000406067c2b */ /* 0x100fe4000800000a */
[----:B------:R-:W-:-:S06]  /*1470*/  DADD R4, R4, -R10 ;  /* 0x0000000004047229 */ /* 0x000fcc000000080a */
[----:B------:R-:W-:Y:S02]  /*1480*/  DFMA R12, -R2, 1, R6 ;  /* 0x3ff00000020c782b */ /* 0x000fe40000000106 */
[----:B------:R-:W-:Y:S01]  /*1490*/  DADD R4, R8, R4 ;  /* 0x0000000008047229 */ /* 0x000fe20000000004 */
[----:B------:R-:W-:Y:S02]  /*14a0*/  IMAD.MOV.U32 R8, RZ, RZ, 0x3b39803f ;  /* 0x3b39803fff087424 */ /* 0x000fe400078e00ff */
[----:B------:R-:W-:-:S03]  /*14b0*/  IMAD.MOV.U32 R9, RZ, RZ, 0x3c7abc9e ;  /* 0x3c7abc9eff097424 */ /* 0x000fc600078e00ff */
[----:B------:R-:W-:-:S08]  /*14c0*/  DADD R12, -R10, R12 ;  /* 0x000000000a0c7229 */ /* 0x000fd0000000010c */
[----:B------:R-:W-:-:S08]  /*14d0*/  DADD R4, R4, -R12 ;  /* 0x0000000004047229 */ /* 0x000fd0000000080c */
[----:B------:R-:W-:Y:S01]  /*14e0*/  DFMA R8, R8, UR4, R4 ;  /* 0x0000000408087c2b */ /* 0x000fe20008000004 */
[----:B------:R-:W-:Y:S01]  /*14f0*/  UMOV UR4, 0x3b39803f ;  /* 0x3b39803f00047882 */ /* 0x000fe20000000000 */
[C---:B------:R-:W-:Y:S01]  /*1500*/  IMAD.SHL.U32 R5, R23.reuse, 0x2, RZ ;  /* 0x0000000217057824 */ /* 0x040fe200078e00ff */
[----:B------:R-:W-:Y:S01]  /*1510*/  LOP3.LUT R4, R23, 0xff0fffff, RZ, 0xc0, !PT ;  /* 0xff0fffff17047812 */ /* 0x000fe200078ec0ff */
[----:B------:R-:W-:-:S03]  /*1520*/  UMOV UR5, 0x3c7abc9e ;  /* 0x3c7abc9e00057882 */ /* 0x000fc60000000000 */
[----:B------:R-:W-:Y:S01]  /*1530*/  ISETP.GT.U32.AND P1, PT, R5, -0x2000001, PT ;  /* 0xfdffffff0500780c */ /* 0x000fe20003f24070 */
[----:B------:R-:W-:-:S03]  /*1540*/  DADD R10, R6, R8 ;  /* 0x00000000060a7229 */ /* 0x000fc60000000008 */
[----:B------:R-:W-:-:S05]  /*1550*/  SEL R25, R4, R23, P1 ;  /* 0x0000001704197207 */ /* 0x000fca0000800000 */
[----:B------:R-:W-:Y:S02]  /*1560*/  DADD R6, R6, -R10 ;  /* 0x0000000006067229 */ /* 0x000fe4000000080a */
[----:B------:R-:W-:-:S06]  /*1570*/  DMUL R4, R10, R24 ;  /* 0x000000180a047228 */ /* 0x000fcc0000000000 */
[----:B------:R-:W-:Y:S02]  /*1580*/  DADD R6, R8, R6 ;  /* 0x0000000008067229 */ /* 0x000fe40000000006 */
[----:B------:R-:W-:Y:S01]  /*1590*/  DFMA R10, R10, R24, -R4 ;  /* 0x000000180a0a722b */ /* 0x000fe20000000804 */
[----:B------:R-:W-:Y:S01]  /*15a0*/  MOV R8, 0x652b82fe ;  /* 0x652b82fe00087802 */ /* 0x000fe20000000f00 */
[----:B------:R-:W-:-:S06]  /*15b0*/  IMAD.MOV.U32 R9, RZ, RZ, 0x3ff71547 ;  /* 0x3ff71547ff097424 */ /* 0x000fcc00078e00ff */
[----:B------:R-:W-:-:S08]  /*15c0*/  DFMA R10, R6, R24, R10 ;  /* 0x00000018060a722b */ /* 0x000fd0000000000a */
[----:B------:R-:W-:-:S08]  /*15d0*/  DADD R6, R4, R10 ;  /* 0x0000000004067229 */ /* 0x000fd0000000000a */
[----:B------:R-:W-:Y:S02]  /*15e0*/  DFMA R8, R6, R8, 6.75539944105574400000e+15 ;  /* 0x433800000608742b */ /* 0x000fe40000000008 */
[----:B------:R-:W-:Y:S01]  /*15f0*/  FSETP.GEU.AND P1, PT, |R7|, 4.1917929649353027344, PT ;  /* 0x4086232b0700780b */ /* 0x000fe20003f2e200 */
[----:B------:R-:W-:-:S05]  /*1600*/  DADD R4, R4, -R6 ;  /* 0x0000000004047229 */ /* 0x000fca0000000806 */
[----:B------:R-:W-:-:S03]  /*1610*/  DADD R12, R8, -6.75539944105574400000e+15 ;  /* 0xc3380000080c7429 */ /* 0x000fc60000000000 */
[----:B------:R-:W-:-:S05]  /*1620*/  DADD R10, R10, R4 ;  /* 0x000000000a0a7229 */ /* 0x000fca0000000004 */
[----:B------:R-:W-:-:S08]  /*1630*/  DFMA R2, R12, -R2, R6 ;  /* 0x800000020c02722b */ /* 0x000fd00000000006 */
[----:B------:R-:W-:Y:S01]  /*1640*/  DFMA R2, R12, -UR4, R2 ;  /* 0x800000040c027c2b */ /* 0x000fe20008000002 */
[----:B------:R-:W-:Y:S01]  /*1650*/  UMOV UR4, 0x69ce2bdf ;  /* 0x69ce2bdf00047882 */ /* 0x000fe20000000000 */
[----:B------:R-:W-:Y:S01]  /*1660*/  IMAD.MOV.U32 R12, RZ, RZ, -0x35dec16 ;  /* 0xfca213eaff0c7424 */ /* 0x000fe200078e00ff */
[----:B------:R-:W-:Y:S01]  /*1670*/  UMOV UR5, 0x3e5ade15 ;  /* 0x3e5ade1500057882 */ /* 0x000fe20000000000 */
[----:B------:R-:W-:-:S06]  /*1680*/  IMAD.MOV.U32 R13, RZ, RZ, 0x3e928af3 ;  /* 0x3e928af3ff0d7424 */ /* 0x000fcc00078e00ff */
[----:B------:R-:W-:Y:S01]  /*1690*/  DFMA R12, R2, UR4, R12 ;  /* 0x00000004020c7c2b */ /* 0x000fe2000800000c */
        /* <DEDUP_REMOVED lines=24> */
[----:B------:R-:W-:-:S08]  /*1820*/  DFMA R12, R2, R12, 1 ;  /* 0x3ff00000020c742b */ /* 0x000fd0000000000c */
[----:B------:R-:W-:-:S10]  /*1830*/  DFMA R2, R2, R12, 1 ;  /* 0x3ff000000202742b */ /* 0x000fd4000000000c */
[----:B------:R-:W-:Y:S01]  /*1840*/  LEA R5, R8, R3, 0x14 ;  /* 0x0000000308057211 */ /* 0x000fe200078ea0ff */
[----:B------:R-:W-:Y:S01]  /*1850*/  IMAD.MOV.U32 R4, RZ, RZ, R2 ;  /* 0x000000ffff047224 */ /* 0x000fe200078e0002 */
[----:B------:R-:W-:Y:S06]  /*1860*/  @!P1 BRA `(.L_x_28) ;  /* 0x0000000000349947 */ /* 0x000fec0003800000 */
[----:B------:R-:W-:Y:S01]  /*1870*/  FSETP.GEU.AND P2, PT, |R7|, 4.2275390625, PT ;  /* 0x408748000700780b */ /* 0x000fe20003f4e200 */
[C---:B------:R-:W-:Y:S02]  /*1880*/  DADD R4, R6.reuse, +INF ;  /* 0x7ff0000006047429 */ /* 0x040fe40000000000 */
[----:B------:R-:W-:-:S08]  /*1890*/  DSETP.GEU.AND P1, PT, R6, RZ, PT ;  /* 0x000000ff0600722a */ /* 0x000fd00003f2e000 */
[----:B------:R-:W-:Y:S02]  /*18a0*/  FSEL R4, R4, RZ, P1 ;  /* 0x000000ff04047208 */ /* 0x000fe40000800000 */
[----:B------:R-:W-:Y:S01]  /*18b0*/  FSEL R5, R5, RZ, P1 ;  /* 0x000000ff05057208 */ /* 0x000fe20000800000 */
[----:B------:R-:W-:Y:S06]  /*18c0*/  @P2 BRA `(.L_x_28) ;  /* 0x00000000001c2947 */ /* 0x000fec0003800000 */
[----:B------:R-:W-:-:S04]  /*18d0*/  LEA.HI R4, R8, R8, RZ, 0x1 ;  /* 0x0000000808047211 */ /* 0x000fc800078f08ff */
[----:B------:R-:W-:-:S05]  /*18e0*/  SHF.R.S32.HI R5, RZ, 0x1, R4 ;  /* 0x00000001ff057819 */ /* 0x000fca0000011404 */
[----:B------:R-:W-:Y:S02]  /*18f0*/  IMAD.IADD R4, R8, 0x1, -R5 ;  /* 0x0000000108047824 */ /* 0x000fe400078e0a05 */
[----:B------:R-:W-:-:S03]  /*1900*/  IMAD R3, R5, 0x100000, R3 ;  /* 0x0010000005037824 */ /* 0x000fc600078e0203 */
[----:B------:R-:W-:Y:S02]  /*1910*/  LEA R5, R4, 0x3ff00000, 0x14 ;  /* 0x3ff0000004057811 */ /* 0x000fe400078ea0ff */
[----:B------:R-:W-:-:S06]  /*1920*/  MOV R4, RZ ;  /* 0x000000ff00047202 */ /* 0x000fcc0000000f00 */
[----:B------:R-:W-:-:S11]  /*1930*/  DMUL R4, R2, R4 ;  /* 0x0000000402047228 */ /* 0x000fd60000000000 */
.L_x_28:
[----:B------:R-:W-:Y:S02]  /*1940*/  DFMA R2, R10, R4, R4 ;  /* 0x000000040a02722b */ /* 0x000fe40000000004 */
[----:B------:R-:W-:-:S08]  /*1950*/  DSETP.NEU.AND P1, PT, |R4|, +INF , PT ;  /* 0x7ff000000400742a */ /* 0x000fd00003f2d200 */
[----:B------:R-:W-:Y:S01]  /*1960*/  FSEL R4, R4, R2, !P1 ;  /* 0x0000000204047208 */ /* 0x000fe20004800000 */
[----:B------:R-:W-:Y:S01]  /*1970*/  IMAD.MOV.U32 R2, RZ, RZ, R0 ;  /* 0x000000ffff027224 */ /* 0x000fe200078e0000 */
[----:B------:R-:W-:Y:S01]  /*1980*/  FSEL R5, R5, R3, !P1 ;  /* 0x0000000305057208 */ /* 0x000fe20004800000 */
[----:B------:R-:W-:-:S04]  /*1990*/  IMAD.MOV.U32 R3, RZ, RZ, 0x0 ;  /* 0x00000000ff037424 */ /* 0x000fc800078e00ff */
[----:B------:R-:W-:Y:S05]  /*19a0*/  RET.REL.NODEC R2 `(_Z11cr_backwardPfS_S_S_S_iii) ;  /* 0xffffffe402947950 */ /* 0x000fea0003c3ffff */
.L_x_29:
        /* <DEDUP_REMOVED lines=13> */
.L_x_52:


//--------------------- .text._Z10cr_forwardPfS_S_S_S_iii --------------------------
	.section	.text._Z10cr_forwardPfS_S_S_S_iii,"ax",@progbits
	.align	128
        .global         _Z10cr_forwardPfS_S_S_S_iii
        .type           _Z10cr_forwardPfS_S_S_S_iii,@function
        .size           _Z10cr_forwardPfS_S_S_S_iii,(.L_x_54 - _Z10cr_forwardPfS_S_S_S_iii)
        .other          _Z10cr_forwardPfS_S_S_S_iii,@"STO_CUDA_ENTRY STV_DEFAULT"
_Z10cr_forwardPfS_S_S_S_iii:
.text._Z10cr_forwardPfS_S_S_S_iii:
        /* <DEDUP_REMOVED lines=20> */
[----:B------:R-:W-:Y:S05]  /*0140*/  CALL.REL.NOINC `($_Z10cr_forwardPfS_S_S_S_iii$__internal_accurate_pow) ;  /* 0x0000000c00b47944 */ /* 0x000fea0003c00000 */
        /* <DEDUP_REMOVED lines=9> */
[----:B0-----:R-:W-:-:S07]  /*01e0*/  MOV R3, R25 ;  /* 0x0000001900037202 */ /* 0x001fce0000000f00 */
[----:B-12---:R-:W-:Y:S05]  /*01f0*/  CALL.REL.NOINC `($_Z10cr_forwardPfS_S_S_S_iii$__internal_accurate_pow) ;  /* 0x0000000c00887944 */ /* 0x006fea0003c00000 */
[----:B------:R-:W0:Y:S01]  /*0200*/  LDCU UR4, c[0x0][0x3a8] ;  /* 0x00007500ff0477ac */ /* 0x000e220008000800 */
[----:B------:R-:W1:Y:S01]  /*0210*/  LDCU UR5, c[0x0][0x3b0] ;  /* 0x00007600ff0577ac */ /* 0x000e620008000800 */
[----:B------:R-:W2:Y:S01]  /*0220*/  LDCU.64 UR6, c[0x0][0x358] ;  /* 0x00006b00ff0677ac */ /* 0x000ea20008000a00 */
[----:B0-----:R-:W-:Y:S01]  /*0230*/  UIADD3 UR4, UPT, UPT, UR4, -0x1, URZ ;  /* 0xffffffff04047890 */ /* 0x001fe2000fffe0ff */
[----:B-1----:R-:W-:-:S04]  /*0240*/  ISETP.NE.AND P0, PT, RZ, UR5, PT ;  /* 0x00000005ff007c0c */ /* 0x002fc8000bf05270 */
[----:B------:R-:W-:Y:S02]  /*0250*/  FSEL R4, R8, RZ, P0 ;  /* 0x000000ff08047208 */ /* 0x000fe40000000000 */
[----:B------:R-:W-:Y:S02]  /*0260*/  FSEL R5, R7, 1.875, P0 ;  /* 0x3ff0000007057808 */ /* 0x000fe40000000000 */
[----:B------:R-:W-:Y:S02]  /*0270*/  ISETP.NE.AND P0, PT, R2, UR4, PT ;  /* 0x0000000402007c0c */ /* 0x000fe4000bf05270 */
[----:B------:R0:W1:Y:S11]  /*0280*/  F2I.F64.TRUNC R9, R4 ;  /* 0x0000000400097311 */ /* 0x000076000030d100 */
[----:B0-2---:R-:W-:Y:S05]  /*0290*/  @P0 BRA `(.L_x_30) ;  /* 0x0000000000a80947 */ /* 0x005fea0003800000 */
[----:B------:R-:W0:Y:S01]  /*02a0*/  LDC.64 R6, c[0x0][0x388] ;  /* 0x0000e200ff067b82 */ /* 0x000e220000000a00 */
[----:B-1----:R-:W-:-:S07]  /*02b0*/  IMAD.IADD R8, R2, 0x1, -R9 ;  /* 0x0000000102087824 */ /* 0x002fce00078e0a09 */
[----:B------:R-:W1:Y:S01]  /*02c0*/  LDC.64 R4, c[0x0][0x380] ;  /* 0x0000e000ff047b82 */ /* 0x000e620000000a00 */
[----:B0-----:R-:W-:-:S05]  /*02d0*/  IMAD.WIDE R6, R8, 0x4, R6 ;  /* 0x0000000408067825 */ /* 0x001fca00078e0206 */
[----:B------:R-:W2:Y:S01]  /*02e0*/  LDG.E R13, desc[UR6][R6.64] ;  /* 0x00000006060d7981 */ /* 0x000ea2000c1e1900 */
[----:B-1----:R-:W-:-:S05]  /*02f0*/  IMAD.WIDE R4, R2, 0x4, R4 ;  /* 0x0000000402047825 */ /* 0x002fca00078e0204 */
[----:B------:R-:W3:Y:S01]  /*0300*/  LDG.E R0, desc[UR6][R4.64] ;  /* 0x0000000604007981 */ /* 0x000ee2000c1e1900 */
[----:B------:R-:W-:Y:S01]  /*0310*/  BSSY.RECONVERGENT B0, `(.L_x_31) ;  /* 0x000000c000007945 */ /* 0x000fe20003800200 */
[----:B--2---:R-:W0:Y:S08]  /*0320*/  MUFU.RCP R3, R13 ;  /* 0x0000000d00037308 */ /* 0x004e300000001000 */
[----:B---3--:R-:W1:Y:S01]  /*0330*/  FCHK P0, R0, R13 ;  /* 0x0000000d00007302 */ /* 0x008e620000000000 */
[----:B0-----:R-:W-:-:S04]  /*0340*/  FFMA R10, -R13, R3, 1 ;  /* 0x3f8000000d0a7423 */ /* 0x001fc80000000103 */
[----:B------:R-:W-:-:S04]  /*0350*/  FFMA R3, R3, R10, R3 ;  /* 0x0000000a03037223 */ /* 0x000fc80000000003 */
[----:B------:R-:W-:-:S04]  /*0360*/  FFMA R10, R0, R3, RZ ;  /* 0x00000003000a7223 */ /* 0x000fc800000000ff */
[----:B------:R-:W-:-:S04]  /*0370*/  FFMA R11, -R13, R10, R0 ;  /* 0x0000000a0d0b7223 */ /* 0x000fc80000000100 */
[----:B------:R-:W-:Y:S01]  /*0380*/  FFMA R3, R3, R11, R10 ;  /* 0x0000000b03037223 */ /* 0x000fe2000000000a */
[----:B-1----:R-:W-:Y:S06]  /*0390*/  @!P0 BRA `(.L_x_32) ;  /* 0x00000000000c8947 */ /* 0x002fec0003800000 */
[----:B------:R-:W-:Y:S01]  /*03a0*/  IMAD.MOV.U32 R3, RZ, RZ, R13 ;  /* 0x000000ffff037224 */ /* 0x000fe200078e000d */
[----:B------:R-:W-:-:S07]  /*03b0*/  MOV R14, 0x3d0 ;  /* 0x000003d0000e7802 */ /* 0x000fce0000000f00 */
[----:B------:R-:W-:Y:S05]  /*03c0*/  CALL.REL.NOINC `($__internal_2_$__cuda_sm3x_div_rn_noftz_f32_slowpath) ;  /* 0x0000000400787944 */ /* 0x000fea0003c00000 */
.L_x_32:
[----:B------:R-:W-:Y:S05]  /*03d0*/  BSYNC.RECONVERGENT B0 ;  /* 0x0000000000007941 */ /* 0x000fea0003800200 */
.L_x_31:
[----:B------:R-:W0:Y:S01]  /*03e0*/  LDC.64 R12, c[0x0][0x390] ;  /* 0x0000e400ff0c7b82 */ /* 0x000e220000000a00 */
[----:B------:R-:W-:-:S05]  /*03f0*/  IMAD.WIDE R10, R9, 0x4, R6 ;  /* 0x00000004090a7825 */ /* 0x000fca00078e0206 */
[----:B------:R-:W2:Y:S02]  /*0400*/  LDG.E R0, desc[UR6][R10.64] ;  /* 0x000000060a007981 */ /* 0x000ea4000c1e1900 */
[----:B------:R-:W1:Y:S01]  /*0410*/  LDC.64 R16, c[0x0][0x380] ;  /* 0x0000e000ff107b82 */ /* 0x000e620000000a00 */
[----:B0-----:R-:W-:-:S07]  /*0420*/  IMAD.WIDE R6, R8, 0x4, R12 ;  /* 0x0000000408067825 */ /* 0x001fce00078e020c */
[----:B------:R-:W0:Y:S01]  /*0430*/  LDC.64 R12, c[0x0][0x398] ;  /* 0x0000e600ff0c7b82 */ /* 0x000e220000000a00 */
[----:B------:R-:W2:Y:S02]  /*0440*/  LDG.E R15, desc[UR6][R6.64] ;  /* 0x00000006060f7981 */ /* 0x000ea4000c1e1900 */
[----:B--2---:R-:W-:Y:S01]  /*0450*/  FFMA R19, R15, -R3, R0 ;  /* 0x800000030f137223 */ /* 0x004fe20000000000 */
[----:B0-----:R-:W-:-:S04]  /*0460*/  IMAD.WIDE R14, R8, 0x4, R12 ;  /* 0x00000004080e7825 */ /* 0x001fc800078e020c */
[----:B------:R-:W-:Y:S01]  /*0470*/  IMAD.WIDE R12, R2, 0x4, R12 ;  /* 0x00000004020c7825 */ /* 0x000fe200078e020c */
[----:B------:R-:W-:Y:S04]  /*0480*/  STG.E desc[UR6][R10.64], R19 ;  /* 0x000000130a007986 */ /* 0x000fe8000c101906 */
[----:B------:R-:W2:Y:S04]  /*0490*/  LDG.E R15, desc[UR6][R14.64] ;  /* 0x000000060e0f7981 */ /* 0x000ea8000c1e1900 */
[----:B------:R-:W2:Y:S01]  /*04a0*/  LDG.E R0, desc[UR6][R12.64] ;  /* 0x000000060c007981 */ /* 0x000ea2000c1e1900 */
[----:B-1----:R-:W-:-:S04]  /*04b0*/  IMAD.WIDE R16, R8, 0x4, R16 ;  /* 0x0000000408107825 */ /* 0x002fc800078e0210 */
[----:B--2---:R-:W-:-:S05]  /*04c0*/  FFMA R21, R15, -R3, R0 ;  /* 0x800000030f157223 */ /* 0x004fca0000000000 */
[----:B------:R-:W-:Y:S04]  /*04d0*/  STG.E desc[UR6][R12.64], R21 ;  /* 0x000000150c007986 */ /* 0x000fe8000c101906 */
[----:B------:R-:W2:Y:S01]  /*04e0*/  LDG.E R16, desc[UR6][R16.64] ;  /* 0x0000000610107981 */ /* 0x000ea2000c1e1900 */
[----:B------:R-:W-:-:S04]  /*04f0*/  IMAD.WIDE R6, R9, 0x4, R6 ;  /* 0x0000000409067825 */ /* 0x000fc800078e0206 */
[----:B--2---:R-:W-:-:S05]  /*0500*/  FMUL R3, R16, -R3 ;  /* 0x8000000310037220 */ /* 0x004fca0000400000 */
[----:B------:R-:W-:Y:S04]  /*0510*/  STG.E desc[UR6][R4.64], R3 ;  /* 0x0000000304007986 */ /* 0x000fe8000c101906 */
[----:B------:R-:W-:Y:S01]  /*0520*/  STG.E desc[UR6][R6.64], RZ ;  /* 0x000000ff06007986 */ /* 0x000fe2000c101906 */
[----:B------:R-:W-:Y:S05]  /*0530*/  EXIT ;  /* 0x000000000000794d */ /* 0x000fea0003800000 */
.L_x_30:
[----:B------:R-:W0:Y:S01]  /*0540*/  LDC.64 R10, c[0x0][0x388] ;  /* 0x0000e200ff0a7b82 */ /* 0x000e220000000a00 */
[----:B-1----:R-:W-:-:S07]  /*0550*/  IADD3 R12, PT, PT, R2, -R9, RZ ;  /* 0x80000009020c7210 */ /* 0x002fce0007ffe0ff */
        /* <DEDUP_REMOVED lines=17> */
[----:B------:R-:W-:-:S07]  /*0670*/  IMAD.MOV.U32 R8, RZ, RZ, R3 ;  /* 0x000000ffff087224 */ /* 0x000fce00078e0003 */
.L_x_34:
[----:B------:R-:W-:Y:S05]  /*0680*/  BSYNC.RECONVERGENT B0 ;  /* 0x0000000000007941 */ /* 0x000fea0003800200 */
.L_x_33:
[----:B------:R-:W0:Y:S01]  /*0690*/  LDC.64 R14, c[0x0][0x388] ;  /* 0x0000e200ff0e7b82 */ /* 0x000e220000000a00 */
[----:B------:R-:W-:-:S07]  /*06a0*/  IADD3 R3, PT, PT, R2, R9, RZ ;  /* 0x0000000902037210 */ /* 0x000fce0007ffe0ff */
[----:B------:R-:W1:Y:S01]  /*06b0*/  LDC.64 R6, c[0x0][0x390] ;  /* 0x0000e400ff067b82 */ /* 0x000e620000000a00 */
[----:B0-----:R-:W-:-:S06]  /*06c0*/  IMAD.WIDE R14, R3, 0x4, R14 ;  /* 0x00000004030e7825 */ /* 0x001fcc00078e020e */
        /* <DEDUP_REMOVED lines=15> */
.L_x_36:
[----:B------:R-:W-:Y:S05]  /*07c0*/  BSYNC.RECONVERGENT B0 ;  /* 0x0000000000007941 */ /* 0x000fea0003800200 */
.L_x_35:
[----:B------:R-:W0:Y:S01]  /*07d0*/  LDC.64 R18, c[0x0][0x390] ;  /* 0x0000e400ff127b82 */ /* 0x000e220000000a00 */
[----:B------:R-:W-:-:S04]  /*07e0*/  IMAD.WIDE R10, R9, 0x4, R10 ;  /* 0x00000004090a7825 */ /* 0x000fc800078e020a */
[----:B------:R-:W-:Y:S01]  /*07f0*/  IMAD.WIDE R20, R9, 0x4, R4 ;  /* 0x0000000409147825 */ /* 0x000fe200078e0204 */
[----:B------:R-:W2:Y:S02]  /*0800*/  LDG.E R13, desc[UR6][R10.64] ;  /* 0x000000060a0d7981 */ /* 0x000ea4000c1e1900 */
[----:B------:R-:W1:Y:S03]  /*0810*/  LDC.64 R16, c[0x0][0x398] ;  /* 0x0000e600ff107b82 */ /* 0x000e660000000a00 */
[----:B------:R-:W3:Y:S01]  /*0820*/  LDG.E R21, desc[UR6][R20.64] ;  /* 0x0000000614157981 */ /* 0x000ee2000c1e1900 */
[----:B0-----:R-:W-:-:S06]  /*0830*/  IMAD.WIDE R18, R12, 0x4, R18 ;  /* 0x000000040c127825 */ /* 0x001fcc00078e0212 */
[----:B------:R-:W2:Y:S01]  /*0840*/  LDG.E R18, desc[UR6][R18.64] ;  /* 0x0000000612127981 */ /* 0x000ea2000c1e1900 */
[----:B-1----:R-:W-:-:S04]  /*0850*/  IMAD.WIDE R14, R2, 0x4, R16 ;  /* 0x00000004020e7825 */ /* 0x002fc800078e0210 */
[----:B------:R-:W-:-:S04]  /*0860*/  IMAD.WIDE R16, R12, 0x4, R16 ;  /* 0x000000040c107825 */ /* 0x000fc800078e0210 */
[----:B------:R-:W-:-:S04]  /*0870*/  IMAD.WIDE R22, R9, 0x4, R14 ;  /* 0x0000000409167825 */ /* 0x000fc800078e020e */
[----:B--2---:R-:W-:Y:S02]  /*0880*/  FFMA R0, R18, -R8, R13 ;  /* 0x8000000812007223 */ /* 0x004fe4000000000d */
[----:B------:R-:W0:Y:S02]  /*0890*/  LDC.64 R18, c[0x0][0x380] ;  /* 0x0000e000ff127b82 */ /* 0x000e240000000a00 */
[----:B---3--:R-:W-:-:S05]  /*08a0*/  FFMA R25, R21, -R3, R0 ;  /* 0x8000000315197223 */ /* 0x008fca0000000000 */
[----:B------:R-:W-:Y:S04]  /*08b0*/  STG.E desc[UR6][R10.64], R25 ;  /* 0x000000190a007986 */ /* 0x000fe8000c101906 */
[----:B------:R-:W2:Y:S04]  /*08c0*/  LDG.E R16, desc[UR6][R16.64] ;  /* 0x0000000610107981 */ /* 0x000ea8000c1e1900 */
[----:B------:R-:W2:Y:S04]  /*08d0*/  LDG.E R13, desc[UR6][R14.64] ;  /* 0x000000060e0d7981 */ /* 0x000ea8000c1e1900 */
[----:B------:R-:W3:Y:S01]  /*08e0*/  LDG.E R23, desc[UR6][R22.64] ;  /* 0x0000000616177981 */ /* 0x000ee2000c1e1900 */
[----:B--2---:R-:W-:Y:S01]  /*08f0*/  FFMA R0, R16, -R8, R13 ;  /* 0x8000000810007223 */ /* 0x004fe2000000000d */
[----:B0-----:R-:W-:-:S04]  /*0900*/  IMAD.WIDE R12, R12, 0x4, R18 ;  /* 0x000000040c0c7825 */ /* 0x001fc800078e0212 */
[----:B---3--:R-:W-:-:S05]  /*0910*/  FFMA R21, R23, -R3, R0 ;  /* 0x8000000317157223 */ /* 0x008fca0000000000 */
[----:B------:R-:W-:Y:S04]  /*0920*/  STG.E desc[UR6][R14.64], R21 ;  /* 0x000000150e007986 */ /* 0x000fe8000c101906 */
[----:B------:R-:W2:Y:S02]  /*0930*/  LDG.E R13, desc[UR6][R12.64] ;  /* 0x000000060c0d7981 */ /* 0x000ea4000c1e1900 */
[----:B--2---:R-:W-:Y:S01]  /*0940*/  FMUL R19, R13, -R8 ;  /* 0x800000080d137220 */ /* 0x004fe20000400000 */
[----:B------:R-:W-:-:S04]  /*0950*/  IMAD.WIDE R8, R9, 0x4, R6 ;  /* 0x0000000409087825 */ /* 0x000fc800078e0206 */
[----:B------:R-:W-:Y:S04]  /*0960*/  STG.E desc[UR6][R4.64], R19 ;  /* 0x0000001304007986 */ /* 0x000fe8000c101906 */
[----:B------:R-:W2:Y:S02]  /*0970*/  LDG.E R8, desc[UR6][R8.64] ;  /* 0x0000000608087981 */ /* 0x000ea4000c1e1900 */
[----:B--2---:R-:W-:-:S05]  /*0980*/  FMUL R3, R8, -R3 ;  /* 0x8000000308037220 */ /* 0x004fca0000400000 */
[----:B------:R-:W-:Y:S01]  /*0990*/  STG.E desc[UR6][R6.64], R3 ;  /* 0x0000000306007986 */ /* 0x000fe2000c101906 */
[----:B------:R-:W-:Y:S05]  /*09a0*/  EXIT ;  /* 0x000000000000794d */ /* 0x000fea0003800000 */
        .weak           $__internal_2_$__cuda_sm3x_div_rn_noftz_f32_slowpath
        .type           $__internal_2_$__cuda_sm3x_div_rn_noftz_f32_slowpath,@function
        .size           $__internal_2_$__cuda_sm3x_div_rn_noftz_f32_slowpath,($_Z10cr_forwardPfS_S_S_S_iii$__internal_accurate_pow - $__internal_2_$__cuda_sm3x_div_rn_noftz_f32_slowpath)
$__internal_2_$__cuda_sm3x_div_rn_noftz_f32_slowpath:
[----:B------:R-:W-:Y:S01]  /*09b0*/  SHF.R.U32.HI R13, RZ, 0x17, R3 ;  /* 0x00000017ff0d7819 */ /* 0x000fe20000011603 */
[----:B------:R-:W-:Y:S01]  /*09c0*/  BSSY.RECONVERGENT B1, `(.L_x_37) ;  /* 0x0000062000017945 */ /* 0x000fe20003800200 */
[----:B------:R-:W-:Y:S02]  /*09d0*/  SHF.R.U32.HI R15, RZ, 0x17, R0 ;  /* 0x00000017ff0f7819 */ /* 0x000fe40000011600 */
[----:B------:R-:W-:Y:S02]  /*09e0*/  LOP3.LUT R13, R13, 0xff, RZ, 0xc0, !PT ;  /* 0x000000ff0d0d7812 */ /* 0x000fe400078ec0ff */
[----:B------:R-:W-:-:S03]  /*09f0*/  LOP3.LUT R18, R15, 0xff, RZ, 0xc0, !PT ;  /* 0x000000ff0f127812 */ /* 0x000fc600078ec0ff */
[----:B------:R-:W-:Y:S01]  /*0a00*/  VIADD R17, R13, 0xffffffff ;  /* 0xffffffff0d117836 */ /* 0x000fe20000000000 */
[----:B------:R-:W-:-:S04]  /*0a10*/  IADD3 R16, PT, PT, R18, -0x1, RZ ;  /* 0xffffffff12107810 */ /* 0x000fc80007ffe0ff */
        /* <DEDUP_REMOVED lines=22> */
[----:B------:R-:W-:Y:S01]  /*0b80*/  @P0 IMAD.MOV.U32 R15, RZ, RZ, RZ ;  /* 0x000000ffff0f0224 */ /* 0x000fe200078e00ff */
[----:B------:R-:W-:Y:S01]  /*0b90*/  @!P0 MOV R15, 0xffffffc0 ;  /* 0xffffffc0000f8802 */ /* 0x000fe20000000f00 */
[----:B------:R-:W-:Y:S01]  /*0ba0*/  @!P0 FFMA R0, R0, 1.84467440737095516160e+19, RZ ;  /* 0x5f80000000008823 */ /* 0x000fe200000000ff */
[----:B------:R-:W-:-:S03]  /*0bb0*/  @!P1 FFMA R3, R3, 1.84467440737095516160e+19, RZ ;  /* 0x5f80000003039823 */ /* 0x000fc600000000ff */
[----:B------:R-:W-:-:S07]  /*0bc0*/  @!P1 VIADD R15, R15, 0x40 ;  /* 0x000000400f0f9836 */ /* 0x000fce0000000000 */
.L_x_38:
        /* <DEDUP_REMOVED lines=18> */
[----:B------:R-:W-:-:S05]  /*0cf0*/  IMAD.IADD R19, R13, 0x1, R16 ;  /* 0x000000010d137824 */ /* 0x000fca00078e0210 */
[----:B------:R-:W-:-:S04]  /*0d00*/  IADD3 R13, PT, PT, R19, -0x1, RZ ;  /* 0xffffffff130d7810 */ /* 0x000fc80007ffe0ff */
        /* <DEDUP_REMOVED lines=10> */
[C---:B------:R-:W-:Y:S01]  /*0db0*/  VIADD R16, R19.reuse, 0x20 ;  /* 0x0000002013107836 */ /* 0x040fe20000000000 */
[C---:B------:R-:W-:Y:S02]  /*0dc0*/  ISETP.NE.AND P2, PT, R19.reuse, RZ, PT ;  /* 0x000000ff1300720c */ /* 0x040fe40003f45270 */
[----:B------:R-:W-:Y:S02]  /*0dd0*/  ISETP.NE.AND P1, PT, R19, RZ, PT ;  /* 0x000000ff1300720c */ /* 0x000fe40003f25270 */
[----:B------:R-:W-:Y:S01]  /*0de0*/  LOP3.LUT R15, R13, 0x7fffff, RZ, 0xc0, !PT ;  /* 0x007fffff0d0f7812 */ /* 0x000fe200078ec0ff */
[CCC-:B------:R-:W-:Y:S01]  /*0df0*/  FFMA.RP R13, R3.reuse, R17.reuse, R18.reuse ;  /* 0x00000011030d7223 */ /* 0x1c0fe20000008012 */
[----:B------:R-:W-:Y:S01]  /*0e00*/  FFMA.RM R18, R3, R17, R18 ;  /* 0x0000001103127223 */ /* 0x000fe20000004012 */
[----:B------:R-:W-:Y:S01]  /*0e10*/  IMAD.MOV R3, RZ, RZ, -R19 ;  /* 0x000000ffff037224 */ /* 0x000fe200078e0a13 */
[----:B------:R-:W-:-:S03]  /*0e20*/  LOP3.LUT R15, R15, 0x800000, RZ, 0xfc, !PT ;  /* 0x008000000f0f7812 */ /* 0x000fc600078efcff */
        /* <DEDUP_REMOVED lines=9> */
[----:B------:R-:W-:-:S04]  /*0ec0*/  LOP3.LUT R3, R3, R18, RZ, 0xc0, !PT ;  /* 0x0000001203037212 */ /* 0x000fc800078ec0ff */
[----:B------:R-:W-:-:S04]  /*0ed0*/  IADD3 R3, PT, PT, R16, R3, RZ ;  /* 0x0000000310037210 */ /* 0x000fc80007ffe0ff */
[----:B------:R-:W-:Y:S01]  /*0ee0*/  LOP3.LUT R0, R3, R0, RZ, 0xfc, !PT ;  /* 0x0000000003007212 */ /* 0x000fe200078efcff */
[----:B------:R-:W-:Y:S06]  /*0ef0*/  BRA `(.L_x_46) ;  /* 0x0000000000107947 */ /* 0x000fec0003800000 */
.L_x_45:
[----:B------:R-:W-:-:S04]  /*0f00*/  LOP3.LUT R0, R0, 0x80000000, RZ, 0xc0, !PT ;  /* 0x8000000000007812 */ /* 0x000fc800078ec0ff */
[----:B------:R-:W-:Y:S01]  /*0f10*/  LOP3.LUT R0, R0, 0x7f800000, RZ, 0xfc, !PT ;  /* 0x7f80000000007812 */ /* 0x000fe200078efcff */
[----:B------:R-:W-:Y:S06]  /*0f20*/  BRA `(.L_x_46) ;  /* 0x0000000000047947 */ /* 0x000fec0003800000 */
.L_x_44:
[----:B------:R-:W-:-:S07]  /*0f30*/  IMAD R0, R16, 0x800000, R0 ;  /* 0x0080000010007824 */ /* 0x000fce00078e0200 */
.L_x_46:
[----:B------:R-:W-:Y:S05]  /*0f40*/  BSYNC.RECONVERGENT B2 ;  /* 0x0000000000027941 */ /* 0x000fea0003800200 */
.L_x_43:
[----:B------:R-:W-:Y:S05]  /*0f50*/  BRA `(.L_x_47) ;  /* 0x0000000000207947 */ /* 0x000fea0003800000 */
.L_x_42:
[----:B------:R-:W-:-:S04]  /*0f60*/  LOP3.LUT R0, R3, 0x80000000, R0, 0x48, !PT ;  /* 0x8000000003007812 */ /* 0x000fc800078e4800 */
[----:B------:R-:W-:Y:S01]  /*0f70*/  LOP3.LUT R0, R0, 0x7f800000, RZ, 0xfc, !PT ;  /* 0x7f80000000007812 */ /* 0x000fe200078efcff */
[----:B------:R-:W-:Y:S06]  /*0f80*/  BRA `(.L_x_47) ;  /* 0x0000000000147947 */ /* 0x000fec0003800000 */
.L_x_41:
[----:B------:R-:W-:Y:S01]  /*0f90*/  LOP3.LUT R0, R3, 0x80000000, R0, 0x48, !PT ;  /* 0x8000000003007812 */ /* 0x000fe200078e4800 */
[----:B------:R-:W-:Y:S06]  /*0fa0*/  BRA `(.L_x_47) ;  /* 0x00000000000c7947 */ /* 0x000fec0003800000 */
.L_x_40:
[----:B------:R-:W0:Y:S01]  /*0fb0*/  MUFU.RSQ R0, -QNAN ;  /* 0xffc0000000007908 */ /* 0x000e220000001400 */
[----:B------:R-:W-:Y:S05]  /*0fc0*/  BRA `(.L_x_47) ;  /* 0x0000000000047947 */ /* 0x000fea0003800000 */
.L_x_39:
[----:B------:R-:W-:-:S07]  /*0fd0*/  FADD.FTZ R0, R0, R3 ;  /* 0x0000000300007221 */ /* 0x000fce0000010000 */
.L_x_47:
[----:B------:R-:W-:Y:S05]  /*0fe0*/  BSYNC.RECONVERGENT B1 ;  /* 0x0000000000017941 */ /* 0x000fea0003800200 */
.L_x_37:
[----:B------:R-:W-:Y:S01]  /*0ff0*/  IMAD.MOV.U32 R15, RZ, RZ, 0x0 ;  /* 0x00000000ff0f7424 */ /* 0x000fe200078e00ff */
[----:B0-----:R-:W-:-:S03]  /*1000*/  MOV R3, R0 ;  /* 0x0000000000037202 */ /* 0x001fc60000000f00 */
[----:B------:R-:W-:Y:S05]  /*1010*/  RET.REL.NODEC R14 `(_Z10cr_forwardPfS_S_S_S_iii) ;  /* 0xffffffec0ef87950 */ /* 0x000fea0003c3ffff */
        .type           $_Z10cr_forwardPfS_S_S_S_iii$__internal_accurate_pow,@function
        .size           $_Z10cr_forwardPfS_S_S_S_iii$__internal_accurate_pow,(.L_x_54 - $_Z10cr_forwardPfS_S_S_S_iii$__internal_accurate_pow)
$_Z10cr_forwardPfS_S_S_S_iii$__internal_accurate_pow:
[----:B------:R-:W0:Y:S01]  /*1020*/  MUFU.RCP64H R11, 2 ;  /* 0x40000000000b7908 */ /* 0x000e220000001800 */
[----:B------:R-:W-:Y:S02]  /*1030*/  HFMA2 R4, -RZ, RZ, 0, 0 ;  /* 0x00000000ff047431 */ /* 0x000fe400000001ff */
[----:B------:R-:W-:Y:S01]  /*1040*/  IMAD.MOV.U32 R5, RZ, RZ, 0x40000000 ;  /* 0x40000000ff057424 */ /* 0x000fe200078e00ff */
[----:B------:R-:W-:Y:S01]  /*1050*/  MOV R10, RZ ;  /* 0x000000ff000a7202 */ /* 0x000fe20000000f00 */
[----:B------:R-:W-:Y:S01]  /*1060*/  IMAD.MOV.U32 R6, RZ, RZ, 0x41ad3b5a ;  /* 0x41ad3b5aff067424 */ /* 0x000fe200078e00ff */
[----:B------:R-:W-:Y:S01]  /*1070*/  MOV R7, 0x3ed0f5d2 ;  /* 0x3ed0f5d200077802 */ /* 0x000fe20000000f00 */
[----:B------:R-:W-:Y:S01]  /*1080*/  UMOV UR4, 0x7d2cafe2 ;  /* 0x7d2cafe200047882 */ /* 0x000fe20000000000 */
[----:B------:R-:W-:Y:S02]  /*1090*/  UMOV UR5, 0x3eb0f5ff ;  /* 0x3eb0f5ff00057882 */ /* 0x000fe40000000000 */
        /* <DEDUP_REMOVED lines=58> */
[----:B------:R-:W-:Y:S01]  /*1440*/  IMAD.MOV.U32 R8, RZ, RZ, -0x105c611 ;  /* 0xfefa39efff087424 */ /* 0x000fe200078e00ff */
[----:B------:R-:W-:-:S06]  /*1450*/  MOV R9, 0x3fe62e42 ;  /* 0x3fe62e4200097802 */ /* 0x000fcc0000000f00 */
        /* <DEDUP_REMOVED lines=9> */
[----:B------:R-:W-:Y:S01]  /*14f0*/  IMAD.MOV.U32 R10, RZ, RZ, 0x3b39803f ;  /* 0x3b39803fff0a7424 */ /* 0x000fe200078e00ff */
[----:B------:R-:W-:-:S04]  /*1500*/  MOV R11, 0x3c7abc9e ;  /* 0x3c7abc9e000b7802 */ /* 0x000fc80000000f00 */
        /* <DEDUP_REMOVED lines=26> */
[----:B------:R-:W-:Y:S01]  /*16b0*/  MOV R14, 0xfca213ea ;  /* 0xfca213ea000e7802 */ /* 0x000fe20000000f00 */
[----:B------:R-:W-:Y:S01]  /*16c0*/  IMAD.MOV.U32 R15, RZ, RZ, 0x3e928af3 ;  /* 0x3e928af3ff0f7424 */ /* 0x000fe200078e00ff */
[----:B------:R-:W-:-:S05]  /*16d0*/  UMOV UR5, 0x3e5ade15 ;  /* 0x3e5ade1500057882 */ /* 0x000fca0000000000 */
        /* <DEDUP_REMOVED lines=37> */
[----:B------:R-:W-:-:S04]  /*1930*/  SHF.R.S32.HI R3, RZ, 0x1, R3 ;  /* 0x00000001ff037819 */ /* 0x000fc80000011403 */
[----:B------:R-:W-:Y:S01]  /*1940*/  IADD3 R6, PT, PT, R10, -R3, RZ ;  /* 0x800000030a067210 */ /* 0x000fe20007ffe0ff */
[----:B------:R-:W-:-:S03]  /*1950*/  IMAD R5, R3, 0x100000, R5 ;  /* 0x0010000003057824 */ /* 0x000fc600078e0205 */
[----:B------:R-:W-:Y:S02]  /*1960*/  LEA R7, R6, 0x3ff00000, 0x14 ;  /* 0x3ff0000006077811 */ /* 0x000fe400078ea0ff */
[----:B------:R-:W-:-:S06]  /*1970*/  MOV R6, RZ ;  /* 0x000000ff00067202 */ /* 0x000fcc0000000f00 */
[----:B------:R-:W-:-:S11]  /*1980*/  DMUL R6, R4, R6 ;  /* 0x0000000604067228 */ /* 0x000fd60000000000 */
.L_x_48:
[----:B------:R-:W-:Y:S02]  /*1990*/  DFMA R4, R12, R6, R6 ;  /* 0x000000060c04722b */ /* 0x000fe40000000006 */
[----:B------:R-:W-:-:S08]  /*19a0*/  DSETP.NEU.AND P1, PT, |R6|, +INF , PT ;  /* 0x7ff000000600742a */ /* 0x000fd00003f2d200 */
[----:B------:R-:W-:Y:S01]  /*19b0*/  FSEL R8, R6, R4, !P1 ;  /* 0x0000000406087208 */ /* 0x000fe20004800000 */
[----:B------:R-:W-:Y:S01]  /*19c0*/  IMAD.MOV.U32 R4, RZ, RZ, R0 ;  /* 0x000000ffff047224 */ /* 0x000fe200078e0000 */
[----:B------:R-:W-:Y:S02]  /*19d0*/  FSEL R7, R7, R5, !P1 ;  /* 0x0000000507077208 */ /* 0x000fe40004800000 */
[----:B------:R-:W-:-:S04]  /*19e0*/  MOV R5, 0x0 ;  /* 0x0000000000057802 */ /* 0x000fc80000000f00 */
[----:B------:R-:W-:Y:S05]  /*19f0*/  RET.REL.NODEC R4 `(_Z10cr_forwardPfS_S_S_S_iii) ;  /* 0xffffffe404807950 */ /* 0x000fea0003c3ffff */
.L_x_49:
        /* <DEDUP_REMOVED lines=16> */
.L_x_54:


//--------------------- .nv.shared.reserved.0     --------------------------
	.section	.nv.shared.reserved.0,"aw",@nobits
	.weak		__nv_reservedSMEM_offset_0_alias
	.size		__nv_reservedSMEM_offset_0_alias, 0, 64
	.other		__nv_reservedSMEM_offset_0_alias,@"STO_CUDA_RESERVED_SHARED STV_DEFAULT"
__nv_reservedSMEM_offset_0_alias:
	.zero		0
	.zero		64


//--------------------- .nv.constant0._Z6cr_divPfS_S_i --------------------------
	.section	.nv.constant0._Z6cr_divPfS_S_i,"a",@progbits
	.sectionflags	@""
	.align	4
.nv.constant0._Z6cr_divPfS_S_i:
	.zero		924


//--------------------- .nv.constant0._Z11cr_backwardPfS_S_S_S_iii --------------------------
	.section	.nv.constant0._Z11cr_backwardPfS_S_S_S_iii,"a",@progbits
	.sectionflags	@""
	.align	4
.nv.constant0._Z11cr_backwardPfS_S_S_S_iii:
	.zero		948


//--------------------- .nv.constant0._Z10cr_forwardPfS_S_S_S_iii --------------------------
	.section	.nv.constant0._Z10cr_forwardPfS_S_S_S_iii,"a",@progbits
	.sectionflags	@""
	.align	4
.nv.constant0._Z10cr_forwardPfS_S_S_S_iii:
	.zero		948


//--------------------- SYMBOLS --------------------------

	.type		.nv.reservedSmem.offset0,@object
	.size		.nv.reservedSmem.offset0,0x4
